	.target	sm_103a

	.elftype	@"ET_EXEC"


//--------------------- .note.nv.tkinfo           --------------------------
	.section	.note.nv.tkinfo,"",@"SHT_NOTE"
	.sectionflags	@"SHF_NOTE_NV_TKINFO"
	.tkinfo
        /*0018*/ 	.word	0x00000002
        /*0030*/ 	.string	""
        /*0030*/ 	.string	"ptxas"
        /*0030*/ 	.string	"Cuda compilation tools, release 13.0, V13.0.88"
        /*0030*/ 	.string	"Build cuda_13.0.r13.0/compiler.36424714_0"
        /*0030*/ 	.string	"-arch sm_103a -m 64 "



//--------------------- .note.nv.cuinfo           --------------------------
	.section	.note.nv.cuinfo,"",@"SHT_NOTE"
	.sectionflags	@"SHF_NOTE_NV_CUINFO"
        /*0018*/ 	.short	0x0002
        /*001a*/ 	.short	0x0067
        /*001c*/ 	.short	0x0082
	.zero		2


//--------------------- .nv.info                  --------------------------
	.section	.nv.info,"",@"SHT_CUDA_INFO"
	.align	4


	//----- nvinfo : EIATTR_REGCOUNT
	.align		4
        /*0000*/ 	.byte	0x04, 0x2f
        /*0002*/ 	.short	(.L_12 - .L_11)
	.align		4
.L_11:
        /*0004*/ 	.word	index@(_ZN7cutlass13device_kernelIN5flash11enable_sm90INS1_16FlashAttnFwdSm90INS1_25CollectiveMainloopFwdSm90ILi2EN4cute5tupleIJNS5_1CILi1EEES8_S8_EEENS6_IJNS7_ILi128EEENS7_ILi96EEENS7_ILi192EEEEEELi192ENS_6half_tEfNS_4arch4Sm90ELb1ELb0ELb0ELb1ELb1ELb1ELb0ELb1ELb1ELb1ELb0ELb0EEENS1_21CollectiveEpilogueFwdINS6_IJSA_SC_SB_EEES9_SE_SG_Li256ELb1ELb1ELb0ELb0EEENS1_36VarlenDynamicPersistentTileSchedulerILi128ELi96ELi256ELi128ELb0ELb1ELb1ELb1ELb1ELb1EEEEEEEEEvNT_6ParamsE)
        /*0008*/ 	.word	0x00000004


	//----- nvinfo : EIATTR_FRAME_SIZE
	.align		4
.L_12:
        /*000c*/ 	.byte	0x04, 0x11
        /*000e*/ 	.short	(.L_14 - .L_13)
	.align		4
.L_13:
        /*0010*/ 	.word	index@(_ZN7cutlass13device_kernelIN5flash11enable_sm90INS1_16FlashAttnFwdSm90INS1_25CollectiveMainloopFwdSm90ILi2EN4cute5tupleIJNS5_1CILi1EEES8_S8_EEENS6_IJNS7_ILi128EEENS7_ILi96EEENS7_ILi192EEEEEELi192ENS_6half_tEfNS_4arch4Sm90ELb1ELb0ELb0ELb1ELb1ELb1ELb0ELb1ELb1ELb1ELb0ELb0EEENS1_21CollectiveEpilogueFwdINS6_IJSA_SC_SB_EEES9_SE_SG_Li256ELb1ELb1ELb0ELb0EEENS1_36VarlenDynamicPersistentTileSchedulerILi128ELi96ELi256ELi128ELb0ELb1ELb1ELb1ELb1ELb1EEEEEEEEEvNT_6ParamsE)
        /*0014*/ 	.word	0x00000000


	//----- nvinfo : EIATTR_REGCOUNT
	.align		4
.L_14:
        /*0018*/ 	.byte	0x04, 0x2f
        /*001a*/ 	.short	(.L_16 - .L_15)
	.align		4
.L_15:
        /*001c*/ 	.word	index@(_ZN7cutlass13device_kernelIN5flash11enable_sm90INS1_16FlashAttnFwdSm90INS1_25CollectiveMainloopFwdSm90ILi2EN4cute5tupleIJNS5_1CILi1EEES8_S8_EEENS6_IJNS7_ILi128EEENS7_ILi96EEENS7_ILi192EEEEEELi192ENS_6half_tEfNS_4arch4Sm90ELb1ELb0ELb0ELb1ELb1ELb0ELb0ELb1ELb1ELb1ELb0ELb0EEENS1_21CollectiveEpilogueFwdINS6_IJSA_SC_SB_EEES9_SE_SG_Li256ELb1ELb1ELb0ELb0EEENS1_36VarlenDynamicPersistentTileSchedulerILi128ELi96ELi256ELi128ELb0ELb1ELb1ELb1ELb1ELb1EEEEEEEEEvNT_6ParamsE)
        /*0020*/ 	.word	0x00000004


	//----- nvinfo : EIATTR_FRAME_SIZE
	.align		4
.L_16:
        /*0024*/ 	.byte	0x04, 0x11
        /*0026*/ 	.short	(.L_18 - .L_17)
	.align		4
.L_17:
        /*0028*/ 	.word	index@(_ZN7cutlass13device_kernelIN5flash11enable_sm90INS1_16FlashAttnFwdSm90INS1_25CollectiveMainloopFwdSm90ILi2EN4cute5tupleIJNS5_1CILi1EEES8_S8_EEENS6_IJNS7_ILi128EEENS7_ILi96EEENS7_ILi192EEEEEELi192ENS_6half_tEfNS_4arch4Sm90ELb1ELb0ELb0ELb1ELb1ELb0ELb0ELb1ELb1ELb1ELb0ELb0EEENS1_21CollectiveEpilogueFwdINS6_IJSA_SC_SB_EEES9_SE_SG_Li256ELb1ELb1ELb0ELb0EEENS1_36VarlenDynamicPersistentTileSchedulerILi128ELi96ELi256ELi128ELb0ELb1ELb1ELb1ELb1ELb1EEEEEEEEEvNT_6ParamsE)
        /*002c*/ 	.word	0x00000000


	//----- nvinfo : EIATTR_REGCOUNT
	.align		4
.L_18:
        /*0030*/ 	.byte	0x04, 0x2f
        /*0032*/ 	.short	(.L_20 - .L_19)
	.align		4
.L_19:
        /*0034*/ 	.word	index@(_ZN7cutlass13device_kernelIN5flash11enable_sm90INS1_16FlashAttnFwdSm90INS1_25CollectiveMainloopFwdSm90ILi2EN4cute5tupleIJNS5_1CILi1EEES8_S8_EEENS6_IJNS7_ILi128EEENS7_ILi96EEENS7_ILi192EEEEEELi192ENS_6half_tEfNS_4arch4Sm90ELb1ELb0ELb0ELb0ELb1ELb0ELb0ELb1ELb1ELb1ELb0ELb0EEENS1_21CollectiveEpilogueFwdINS6_IJSA_SC_SB_EEES9_SE_SG_Li256ELb0ELb1ELb0ELb0EEENS1_30DynamicPersistentTileSchedulerILi256ELi128ELb0ELb1ELb1EEEEEEEEEvNT_6ParamsE)
        /*0038*/ 	.word	0x00000004


	//----- nvinfo : EIATTR_FRAME_SIZE
	.align		4
.L_20:
        /*003c*/ 	.byte	0x04, 0x11
        /*003e*/ 	.short	(.L_22 - .L_21)
	.align		4
.L_21:
        /*0040*/ 	.word	index@(_ZN7cutlass13device_kernelIN5flash11enable_sm90INS1_16FlashAttnFwdSm90INS1_25CollectiveMainloopFwdSm90ILi2EN4cute5tupleIJNS5_1CILi1EEES8_S8_EEENS6_IJNS7_ILi128EEENS7_ILi96EEENS7_ILi192EEEEEELi192ENS_6half_tEfNS_4arch4Sm90ELb1ELb0ELb0ELb0ELb1ELb0ELb0ELb1ELb1ELb1ELb0ELb0EEENS1_21CollectiveEpilogueFwdINS6_IJSA_SC_SB_EEES9_SE_SG_Li256ELb0ELb1ELb0ELb0EEENS1_30DynamicPersistentTileSchedulerILi256ELi128ELb0ELb1ELb1EEEEEEEEEvNT_6ParamsE)
        /*0044*/ 	.word	0x00000000


	//----- nvinfo : EIATTR_REGCOUNT
	.align		4
.L_22:
        /*0048*/ 	.byte	0x04, 0x2f
        /*004a*/ 	.short	(.L_24 - .L_23)
	.align		4
.L_23:
        /*004c*/ 	.word	index@(_ZN7cutlass13device_kernelIN5flash11enable_sm90INS1_16FlashAttnFwdSm90INS1_25CollectiveMainloopFwdSm90ILi2EN4cute5tupleIJNS5_1CILi1EEES8_S8_EEENS6_IJNS7_ILi128EEENS7_ILi96EEENS7_ILi192EEEEEELi192ENS_6half_tEfNS_4arch4Sm90ELb0ELb1ELb0ELb1ELb1ELb1ELb0ELb1ELb1ELb1ELb0ELb0EEENS1_21CollectiveEpilogueFwdINS6_IJSA_SC_SB_EEES9_SE_SG_Li256ELb1ELb1ELb0ELb0EEENS1_36VarlenDynamicPersistentTileSchedulerILi128ELi96ELi256ELi128ELb0ELb1ELb1ELb1ELb0ELb1EEEEEEEEEvNT_6ParamsE)
        /*0050*/ 	.word	0x00000004


	//----- nvinfo : EIATTR_FRAME_SIZE
	.align		4
.L_24:
        /*0054*/ 	.byte	0x04, 0x11
        /*0056*/ 	.short	(.L_26 - .L_25)
	.align		4
.L_25:
        /*0058*/ 	.word	index@(_ZN7cutlass13device_kernelIN5flash11enable_sm90INS1_16FlashAttnFwdSm90INS1_25CollectiveMainloopFwdSm90ILi2EN4cute5tupleIJNS5_1CILi1EEES8_S8_EEENS6_IJNS7_ILi128EEENS7_ILi96EEENS7_ILi192EEEEEELi192ENS_6half_tEfNS_4arch4Sm90ELb0ELb1ELb0ELb1ELb1ELb1ELb0ELb1ELb1ELb1ELb0ELb0EEENS1_21CollectiveEpilogueFwdINS6_IJSA_SC_SB_EEES9_SE_SG_Li256ELb1ELb1ELb0ELb0EEENS1_36VarlenDynamicPersistentTileSchedulerILi128ELi96ELi256ELi128ELb0ELb1ELb1ELb1ELb0ELb1EEEEEEEEEvNT_6ParamsE)
        /*005c*/ 	.word	0x00000000


	//----- nvinfo : EIATTR_REGCOUNT
	.align		4
.L_26:
        /*0060*/ 	.byte	0x04, 0x2f
        /*0062*/ 	.short	(.L_28 - .L_27)
	.align		4
.L_27:
        /*0064*/ 	.word	index@(_ZN7cutlass13device_kernelIN5flash11enable_sm90INS1_16FlashAttnFwdSm90INS1_25CollectiveMainloopFwdSm90ILi2EN4cute5tupleIJNS5_1CILi1EEES8_S8_EEENS6_IJNS7_ILi128EEENS7_ILi96EEENS7_ILi192EEEEEELi192ENS_6half_tEfNS_4arch4Sm90ELb0ELb1ELb0ELb1ELb1ELb0ELb0ELb1ELb1ELb1ELb0ELb0EEENS1_21CollectiveEpilogueFwdINS6_IJSA_SC_SB_EEES9_SE_SG_Li256ELb1ELb1ELb0ELb0EEENS1_36VarlenDynamicPersistentTileSchedulerILi128ELi96ELi256ELi128ELb0ELb1ELb1ELb1ELb0ELb1EEEEEEEEEvNT_6ParamsE)
        /*0068*/ 	.word	0x00000004


	//----- nvinfo : EIATTR_FRAME_SIZE
	.align		4
.L_28:
        /*006c*/ 	.byte	0x04, 0x11
        /*006e*/ 	.short	(.L_30 - .L_29)
	.align		4
.L_29:
        /*0070*/ 	.word	index@(_ZN7cutlass13device_kernelIN5flash11enable_sm90INS1_16FlashAttnFwdSm90INS1_25CollectiveMainloopFwdSm90ILi2EN4cute5tupleIJNS5_1CILi1EEES8_S8_EEENS6_IJNS7_ILi128EEENS7_ILi96EEENS7_ILi192EEEEEELi192ENS_6half_tEfNS_4arch4Sm90ELb0ELb1ELb0ELb1ELb1ELb0ELb0ELb1ELb1ELb1ELb0ELb0EEENS1_21CollectiveEpilogueFwdINS6_IJSA_SC_SB_EEES9_SE_SG_Li256ELb1ELb1ELb0ELb0EEENS1_36VarlenDynamicPersistentTileSchedulerILi128ELi96ELi256ELi128ELb0ELb1ELb1ELb1ELb0ELb1EEEEEEEEEvNT_6ParamsE)
        /*0074*/ 	.word	0x00000000


	//----- nvinfo : EIATTR_REGCOUNT
	.align		4
.L_30:
        /*0078*/ 	.byte	0x04, 0x2f
        /*007a*/ 	.short	(.L_32 - .L_31)
	.align		4
.L_31:
        /*007c*/ 	.word	index@(_ZN7cutlass13device_kernelIN5flash11enable_sm90INS1_16FlashAttnFwdSm90INS1_25CollectiveMainloopFwdSm90ILi2EN4cute5tupleIJNS5_1CILi1EEES8_S8_EEENS6_IJNS7_ILi128EEENS7_ILi96EEENS7_ILi192EEEEEELi192ENS_6half_tEfNS_4arch4Sm90ELb0ELb1ELb0ELb0ELb1ELb0ELb0ELb1ELb1ELb1ELb0ELb0EEENS1_21CollectiveEpilogueFwdINS6_IJSA_SC_SB_EEES9_SE_SG_Li256ELb0ELb1ELb0ELb0EEENS1_30DynamicPersistentTileSchedulerILi256ELi128ELb0ELb1ELb1EEEEEEEEEvNT_6ParamsE)
        /*0080*/ 	.word	0x00000004


	//----- nvinfo : EIATTR_FRAME_SIZE
	.align		4
.L_32:
        /*0084*/ 	.byte	0x04, 0x11
        /*0086*/ 	.short	(.L_34 - .L_33)
	.align		4
.L_33:
        /*0088*/ 	.word	index@(_ZN7cutlass13device_kernelIN5flash11enable_sm90INS1_16FlashAttnFwdSm90INS1_25CollectiveMainloopFwdSm90ILi2EN4cute5tupleIJNS5_1CILi1EEES8_S8_EEENS6_IJNS7_ILi128EEENS7_ILi96EEENS7_ILi192EEEEEELi192ENS_6half_tEfNS_4arch4Sm90ELb0ELb1ELb0ELb0ELb1ELb0ELb0ELb1ELb1ELb1ELb0ELb0EEENS1_21CollectiveEpilogueFwdINS6_IJSA_SC_SB_EEES9_SE_SG_Li256ELb0ELb1ELb0ELb0EEENS1_30DynamicPersistentTileSchedulerILi256ELi128ELb0ELb1ELb1EEEEEEEEEvNT_6ParamsE)
        /*008c*/ 	.word	0x00000000


	//----- nvinfo : EIATTR_REGCOUNT
	.align		4
.L_34:
        /*0090*/ 	.byte	0x04, 0x2f
        /*0092*/ 	.short	(.L_36 - .L_35)
	.align		4
.L_35:
        /*0094*/ 	.word	index@(_ZN7cutlass13device_kernelIN5flash11enable_sm90INS1_16FlashAttnFwdSm90INS1_25CollectiveMainloopFwdSm90ILi2EN4cute5tupleIJNS5_1CILi1EEES8_S8_EEENS6_IJNS7_ILi128EEENS7_ILi96EEENS7_ILi192EEEEEELi192ENS_6half_tEfNS_4arch4Sm90ELb0ELb0ELb0ELb1ELb1ELb1ELb0ELb1ELb1ELb1ELb0ELb0EEENS1_21CollectiveEpilogueFwdINS6_IJSA_SC_SB_EEES9_SE_SG_Li256ELb1ELb1ELb0ELb0EEENS1_36VarlenDynamicPersistentTileSchedulerILi128ELi96ELi256ELi128ELb0ELb1ELb1ELb0ELb1ELb1EEEEEEEEEvNT_6ParamsE)
        /*0098*/ 	.word	0x00000004


	//----- nvinfo : EIATTR_FRAME_SIZE
	.align		4
.L_36:
        /*009c*/ 	.byte	0x04, 0x11
        /*009e*/ 	.short	(.L_38 - .L_37)
	.align		4
.L_37:
        /*00a0*/ 	.word	index@(_ZN7cutlass13device_kernelIN5flash11enable_sm90INS1_16FlashAttnFwdSm90INS1_25CollectiveMainloopFwdSm90ILi2EN4cute5tupleIJNS5_1CILi1EEES8_S8_EEENS6_IJNS7_ILi128EEENS7_ILi96EEENS7_ILi192EEEEEELi192ENS_6half_tEfNS_4arch4Sm90ELb0ELb0ELb0ELb1ELb1ELb1ELb0ELb1ELb1ELb1ELb0ELb0EEENS1_21CollectiveEpilogueFwdINS6_IJSA_SC_SB_EEES9_SE_SG_Li256ELb1ELb1ELb0ELb0EEENS1_36VarlenDynamicPersistentTileSchedulerILi128ELi96ELi256ELi128ELb0ELb1ELb1ELb0ELb1ELb1EEEEEEEEEvNT_6ParamsE)
        /*00a4*/ 	.word	0x00000000


	//----- nvinfo : EIATTR_REGCOUNT
	.align		4
.L_38:
        /*00a8*/ 	.byte	0x04, 0x2f
        /*00aa*/ 	.short	(.L_40 - .L_39)
	.align		4
.L_39:
        /*00ac*/ 	.word	index@(_ZN7cutlass13device_kernelIN5flash11enable_sm90INS1_16FlashAttnFwdSm90INS1_25CollectiveMainloopFwdSm90ILi2EN4cute5tupleIJNS5_1CILi1EEES8_S8_EEENS6_IJNS7_ILi128EEENS7_ILi96EEENS7_ILi192EEEEEELi192ENS_6half_tEfNS_4arch4Sm90ELb0ELb0ELb0ELb1ELb1ELb0ELb0ELb1ELb1ELb1ELb0ELb0EEENS1_21CollectiveEpilogueFwdINS6_IJSA_SC_SB_EEES9_SE_SG_Li256ELb1ELb1ELb0ELb0EEENS1_36VarlenDynamicPersistentTileSchedulerILi128ELi96ELi256ELi128ELb0ELb1ELb1ELb0ELb1ELb1EEEEEEEEEvNT_6ParamsE)
        /*00b0*/ 	.word	0x00000004


	//----- nvinfo : EIATTR_FRAME_SIZE
	.align		4
.L_40:
        /*00b4*/ 	.byte	0x04, 0x11
        /*00b6*/ 	.short	(.L_42 - .L_41)
	.align		4
.L_41:
        /*00b8*/ 	.word	index@(_ZN7cutlass13device_kernelIN5flash11enable_sm90INS1_16FlashAttnFwdSm90INS1_25CollectiveMainloopFwdSm90ILi2EN4cute5tupleIJNS5_1CILi1EEES8_S8_EEENS6_IJNS7_ILi128EEENS7_ILi96EEENS7_ILi192EEEEEELi192ENS_6half_tEfNS_4arch4Sm90ELb0ELb0ELb0ELb1ELb1ELb0ELb0ELb1ELb1ELb1ELb0ELb0EEENS1_21CollectiveEpilogueFwdINS6_IJSA_SC_SB_EEES9_SE_SG_Li256ELb1ELb1ELb0ELb0EEENS1_36VarlenDynamicPersistentTileSchedulerILi128ELi96ELi256ELi128ELb0ELb1ELb1ELb0ELb1ELb1EEEEEEEEEvNT_6ParamsE)
        /*00bc*/ 	.word	0x00000000


	//----- nvinfo : EIATTR_REGCOUNT
	.align		4
.L_42:
        /*00c0*/ 	.byte	0x04, 0x2f
        /*00c2*/ 	.short	(.L_44 - .L_43)
	.align		4
.L_43:
        /*00c4*/ 	.word	index@(_ZN7cutlass13device_kernelIN5flash11enable_sm90INS1_16FlashAttnFwdSm90INS1_25CollectiveMainloopFwdSm90ILi2EN4cute5tupleIJNS5_1CILi1EEES8_S8_EEENS6_IJNS7_ILi128EEENS7_ILi96EEENS7_ILi192EEEEEELi192ENS_6half_tEfNS_4arch4Sm90ELb0ELb0ELb0ELb0ELb1ELb0ELb0ELb1ELb1ELb1ELb0ELb0EEENS1_21CollectiveEpilogueFwdINS6_IJSA_SC_SB_EEES9_SE_SG_Li256ELb0ELb1ELb0ELb0EEENS1_29StaticPersistentTileSchedulerILb0EEEEEEEEEvNT_6ParamsE)
        /*00c8*/ 	.word	0x00000004


	//----- nvinfo : EIATTR_FRAME_SIZE
	.align		4
.L_44:
        /*00cc*/ 	.byte	0x04, 0x11
        /*00ce*/ 	.short	(.L_46 - .L_45)
	.align		4
.L_45:
        /*00d0*/ 	.word	index@(_ZN7cutlass13device_kernelIN5flash11enable_sm90INS1_16FlashAttnFwdSm90INS1_25CollectiveMainloopFwdSm90ILi2EN4cute5tupleIJNS5_1CILi1EEES8_S8_EEENS6_IJNS7_ILi128EEENS7_ILi96EEENS7_ILi192EEEEEELi192ENS_6half_tEfNS_4arch4Sm90ELb0ELb0ELb0ELb0ELb1ELb0ELb0ELb1ELb1ELb1ELb0ELb0EEENS1_21CollectiveEpilogueFwdINS6_IJSA_SC_SB_EEES9_SE_SG_Li256ELb0ELb1ELb0ELb0EEENS1_29StaticPersistentTileSchedulerILb0EEEEEEEEEvNT_6ParamsE)
        /*00d4*/ 	.word	0x00000000


	//----- nvinfo : EIATTR_MIN_STACK_SIZE
	.align		4
.L_46:
        /*00d8*/ 	.byte	0x04, 0x12
        /*00da*/ 	.short	(.L_48 - .L_47)
	.align		4
.L_47:
        /*00dc*/ 	.word	index@(_ZN7cutlass13device_kernelIN5flash11enable_sm90INS1_16FlashAttnFwdSm90INS1_25CollectiveMainloopFwdSm90ILi2EN4cute5tupleIJNS5_1CILi1EEES8_S8_EEENS6_IJNS7_ILi128EEENS7_ILi96EEENS7_ILi192EEEEEELi192ENS_6half_tEfNS_4arch4Sm90ELb0ELb0ELb0ELb0ELb1ELb0ELb0ELb1ELb1ELb1ELb0ELb0EEENS1_21CollectiveEpilogueFwdINS6_IJSA_SC_SB_EEES9_SE_SG_Li256ELb0ELb1ELb0ELb0EEENS1_29StaticPersistentTileSchedulerILb0EEEEEEEEEvNT_6ParamsE)
        /*00e0*/ 	.word	0x00000000


	//----- nvinfo : EIATTR_MIN_STACK_SIZE
	.align		4
.L_48:
        /*00e4*/ 	.byte	0x04, 0x12
        /*00e6*/ 	.short	(.L_50 - .L_49)
	.align		4
.L_49:
        /*00e8*/ 	.word	index@(_ZN7cutlass13device_kernelIN5flash11enable_sm90INS1_16FlashAttnFwdSm90INS1_25CollectiveMainloopFwdSm90ILi2EN4cute5tupleIJNS5_1CILi1EEES8_S8_EEENS6_IJNS7_ILi128EEENS7_ILi96EEENS7_ILi192EEEEEELi192ENS_6half_tEfNS_4arch4Sm90ELb0ELb0ELb0ELb1ELb1ELb0ELb0ELb1ELb1ELb1ELb0ELb0EEENS1_21CollectiveEpilogueFwdINS6_IJSA_SC_SB_EEES9_SE_SG_Li256ELb1ELb1ELb0ELb0EEENS1_36VarlenDynamicPersistentTileSchedulerILi128ELi96ELi256ELi128ELb0ELb1ELb1ELb0ELb1ELb1EEEEEEEEEvNT_6ParamsE)
        /*00ec*/ 	.word	0x00000000


	//----- nvinfo : EIATTR_MIN_STACK_SIZE
	.align		4
.L_50:
        /*00f0*/ 	.byte	0x04, 0x12
        /*00f2*/ 	.short	(.L_52 - .L_51)
	.align		4
.L_51:
        /*00f4*/ 	.word	index@(_ZN7cutlass13device_kernelIN5flash11enable_sm90INS1_16FlashAttnFwdSm90INS1_25CollectiveMainloopFwdSm90ILi2EN4cute5tupleIJNS5_1CILi1EEES8_S8_EEENS6_IJNS7_ILi128EEENS7_ILi96EEENS7_ILi192EEEEEELi192ENS_6half_tEfNS_4arch4Sm90ELb0ELb0ELb0ELb1ELb1ELb1ELb0ELb1ELb1ELb1ELb0ELb0EEENS1_21CollectiveEpilogueFwdINS6_IJSA_SC_SB_EEES9_SE_SG_Li256ELb1ELb1ELb0ELb0EEENS1_36VarlenDynamicPersistentTileSchedulerILi128ELi96ELi256ELi128ELb0ELb1ELb1ELb0ELb1ELb1EEEEEEEEEvNT_6ParamsE)
        /*00f8*/ 	.word	0x00000000


	//----- nvinfo : EIATTR_MIN_STACK_SIZE
	.align		4
.L_52:
        /*00fc*/ 	.byte	0x04, 0x12
        /*00fe*/ 	.short	(.L_54 - .L_53)
	.align		4
.L_53:
        /*0100*/ 	.word	index@(_ZN7cutlass13device_kernelIN5flash11enable_sm90INS1_16FlashAttnFwdSm90INS1_25CollectiveMainloopFwdSm90ILi2EN4cute5tupleIJNS5_1CILi1EEES8_S8_EEENS6_IJNS7_ILi128EEENS7_ILi96EEENS7_ILi192EEEEEELi192ENS_6half_tEfNS_4arch4Sm90ELb0ELb1ELb0ELb0ELb1ELb0ELb0ELb1ELb1ELb1ELb0ELb0EEENS1_21CollectiveEpilogueFwdINS6_IJSA_SC_SB_EEES9_SE_SG_Li256ELb0ELb1ELb0ELb0EEENS1_30DynamicPersistentTileSchedulerILi256ELi128ELb0ELb1ELb1EEEEEEEEEvNT_6ParamsE)
        /*0104*/ 	.word	0x00000000


	//----- nvinfo : EIATTR_MIN_STACK_SIZE
	.align		4
.L_54:
        /*0108*/ 	.byte	0x04, 0x12
        /*010a*/ 	.short	(.L_56 - .L_55)
	.align		4
.L_55:
        /*010c*/ 	.word	index@(_ZN7cutlass13device_kernelIN5flash11enable_sm90INS1_16FlashAttnFwdSm90INS1_25CollectiveMainloopFwdSm90ILi2EN4cute5tupleIJNS5_1CILi1EEES8_S8_EEENS6_IJNS7_ILi128EEENS7_ILi96EEENS7_ILi192EEEEEELi192ENS_6half_tEfNS_4arch4Sm90ELb0ELb1ELb0ELb1ELb1ELb0ELb0ELb1ELb1ELb1ELb0ELb0EEENS1_21CollectiveEpilogueFwdINS6_IJSA_SC_SB_EEES9_SE_SG_Li256ELb1ELb1ELb0ELb0EEENS1_36VarlenDynamicPersistentTileSchedulerILi128ELi96ELi256ELi128ELb0ELb1ELb1ELb1ELb0ELb1EEEEEEEEEvNT_6ParamsE)
        /*0110*/ 	.word	0x00000000


	//----- nvinfo : EIATTR_MIN_STACK_SIZE
	.align		4
.L_56:
        /*0114*/ 	.byte	0x04, 0x12
        /*0116*/ 	.short	(.L_58 - .L_57)
	.align		4
.L_57:
        /*0118*/ 	.word	index@(_ZN7cutlass13device_kernelIN5flash11enable_sm90INS1_16FlashAttnFwdSm90INS1_25CollectiveMainloopFwdSm90ILi2EN4cute5tupleIJNS5_1CILi1EEES8_S8_EEENS6_IJNS7_ILi128EEENS7_ILi96EEENS7_ILi192EEEEEELi192ENS_6half_tEfNS_4arch4Sm90ELb0ELb1ELb0ELb1ELb1ELb1ELb0ELb1ELb1ELb1ELb0ELb0EEENS1_21CollectiveEpilogueFwdINS6_IJSA_SC_SB_EEES9_SE_SG_Li256ELb1ELb1ELb0ELb0EEENS1_36VarlenDynamicPersistentTileSchedulerILi128ELi96ELi256ELi128ELb0ELb1ELb1ELb1ELb0ELb1EEEEEEEEEvNT_6ParamsE)
        /*011c*/ 	.word	0x00000000


	//----- nvinfo : EIATTR_MIN_STACK_SIZE
	.align		4
.L_58:
        /*0120*/ 	.byte	0x04, 0x12
        /*0122*/ 	.short	(.L_60 - .L_59)
	.align		4
.L_59:
        /*0124*/ 	.word	index@(_ZN7cutlass13device_kernelIN5flash11enable_sm90INS1_16FlashAttnFwdSm90INS1_25CollectiveMainloopFwdSm90ILi2EN4cute5tupleIJNS5_1CILi1EEES8_S8_EEENS6_IJNS7_ILi128EEENS7_ILi96EEENS7_ILi192EEEEEELi192ENS_6half_tEfNS_4arch4Sm90ELb1ELb0ELb0ELb0ELb1ELb0ELb0ELb1ELb1ELb1ELb0ELb0EEENS1_21CollectiveEpilogueFwdINS6_IJSA_SC_SB_EEES9_SE_SG_Li256ELb0ELb1ELb0ELb0EEENS1_30DynamicPersistentTileSchedulerILi256ELi128ELb0ELb1ELb1EEEEEEEEEvNT_6ParamsE)
        /*0128*/ 	.word	0x00000000


	//----- nvinfo : EIATTR_MIN_STACK_SIZE
	.align		4
.L_60:
        /*012c*/ 	.byte	0x04, 0x12
        /*012e*/ 	.short	(.L_62 - .L_61)
	.align		4
.L_61:
        /*0130*/ 	.word	index@(_ZN7cutlass13device_kernelIN5flash11enable_sm90INS1_16FlashAttnFwdSm90INS1_25CollectiveMainloopFwdSm90ILi2EN4cute5tupleIJNS5_1CILi1EEES8_S8_EEENS6_IJNS7_ILi128EEENS7_ILi96EEENS7_ILi192EEEEEELi192ENS_6half_tEfNS_4arch4Sm90ELb1ELb0ELb0ELb1ELb1ELb0ELb0ELb1ELb1ELb1ELb0ELb0EEENS1_21CollectiveEpilogueFwdINS6_IJSA_SC_SB_EEES9_SE_SG_Li256ELb1ELb1ELb0ELb0EEENS1_36VarlenDynamicPersistentTileSchedulerILi128ELi96ELi256ELi128ELb0ELb1ELb1ELb1ELb1ELb1EEEEEEEEEvNT_6ParamsE)
        /*0134*/ 	.word	0x00000000


	//----- nvinfo : EIATTR_MIN_STACK_SIZE
	.align		4
.L_62:
        /*0138*/ 	.byte	0x04, 0x12
        /*013a*/ 	.short	(.L_64 - .L_63)
	.align		4
.L_63:
        /*013c*/ 	.word	index@(_ZN7cutlass13device_kernelIN5flash11enable_sm90INS1_16FlashAttnFwdSm90INS1_25CollectiveMainloopFwdSm90ILi2EN4cute5tupleIJNS5_1CILi1EEES8_S8_EEENS6_IJNS7_ILi128EEENS7_ILi96EEENS7_ILi192EEEEEELi192ENS_6half_tEfNS_4arch4Sm90ELb1ELb0ELb0ELb1ELb1ELb1ELb0ELb1ELb1ELb1ELb0ELb0EEENS1_21CollectiveEpilogueFwdINS6_IJSA_SC_SB_EEES9_SE_SG_Li256ELb1ELb1ELb0ELb0EEENS1_36VarlenDynamicPersistentTileSchedulerILi128ELi96ELi256ELi128ELb0ELb1ELb1ELb1ELb1ELb1EEEEEEEEEvNT_6ParamsE)
        /*0140*/ 	.word	0x00000000
.L_64:


//--------------------- .nv.compat                --------------------------
	.section	.nv.compat,"",@"SHT_CUDA_COMPAT_INFO"
	.align	4
        /*0000*/ 	.byte	0x02, 0x09, 0x01, 0x00, 0x02, 0x02, 0x01, 0x00, 0x02, 0x05, 0x05, 0x00, 0x03, 0x07, 0x01, 0x01
        /*0010*/ 	.byte	0x02, 0x03, 0x00, 0x00, 0x02, 0x06, 0x01, 0x00, 0x04, 0x0b, 0x08, 0x00, 0x00, 0x00, 0x00, 0x00
        /*0020*/ 	.byte	0x00, 0x00, 0x00, 0x00


//--------------------- .nv.info._ZN7cutlass13device_kernelIN5flash11enable_sm90INS1_16FlashAttnFwdSm90INS1_25CollectiveMainloopFwdSm90ILi2EN4cute5tupleIJNS5_1CILi1EEES8_S8_EEENS6_IJNS7_ILi128EEENS7_ILi96EEENS7_ILi192EEEEEELi192ENS_6half_tEfNS_4arch4Sm90ELb0ELb0ELb0ELb0ELb1ELb0ELb0ELb1ELb1ELb1ELb0ELb0EEENS1_21CollectiveEpilogueFwdINS6_IJSA_SC_SB_EEES9_SE_SG_Li256ELb0ELb1ELb0ELb0EEENS1_29StaticPersistentTileSchedulerILb0EEEEEEEEEvNT_6ParamsE --------------------------
	.section	.nv.info._ZN7cutlass13device_kernelIN5flash11enable_sm90INS1_16FlashAttnFwdSm90INS1_25CollectiveMainloopFwdSm90ILi2EN4cute5tupleIJNS5_1CILi1EEES8_S8_EEENS6_IJNS7_ILi128EEENS7_ILi96EEENS7_ILi192EEEEEELi192ENS_6half_tEfNS_4arch4Sm90ELb0ELb0ELb0ELb0ELb1ELb0ELb0ELb1ELb1ELb1ELb0ELb0EEENS1_21CollectiveEpilogueFwdINS6_IJSA_SC_SB_EEES9_SE_SG_Li256ELb0ELb1ELb0ELb0EEENS1_29StaticPersistentTileSchedulerILb0EEEEEEEEEvNT_6ParamsE,"",@"SHT_CUDA_INFO"
	.sectionflags	@""
	.align	4


	//----- nvinfo : EIATTR_CUDA_API_VERSION
	.align		4
        /*0000*/ 	.byte	0x04, 0x37
        /*0002*/ 	.short	(.L_66 - .L_65)
.L_65:
        /*0004*/ 	.word	0x00000082


	//----- nvinfo : EIATTR_KPARAM_INFO
	.align		4
.L_66:
        /*0008*/ 	.byte	0x04, 0x17
        /*000a*/ 	.short	(.L_68 - .L_67)
.L_67:
        /*000c*/ 	.word	0x00000000
        /*0010*/ 	.short	0x0000
        /*0012*/ 	.short	0x0000
        /*0014*/ 	.byte	0x00, 0xf0, 0x01, 0x28


	//----- nvinfo : EIATTR_SPARSE_MMA_MASK
	.align		4
.L_68:
        /*0018*/ 	.byte	0x03, 0x50
        /*001a*/ 	.short	0x0000


	//----- nvinfo : EIATTR_MAXREG_COUNT
	.align		4
        /*001c*/ 	.byte	0x03, 0x1b
        /*001e*/ 	.short	0x00a8


	//----- nvinfo : EIATTR_MERCURY_ISA_VERSION
	.align		4
        /*0020*/ 	.byte	0x03, 0x5f
        /*0022*/ 	.short	0x0101


	//----- nvinfo : EIATTR_VRC_CTA_INIT_COUNT
	.align		4
        /*0024*/ 	.byte	0x02, 0x4a
	.zero		1
	.zero		1


	//----- nvinfo : EIATTR_EXIT_INSTR_OFFSETS
	.align		4
        /*0028*/ 	.byte	0x04, 0x1c
        /*002a*/ 	.short	(.L_70 - .L_69)


	//   ....[0]....
.L_69:
        /*002c*/ 	.word	0x00000010


	//----- nvinfo : EIATTR_MAX_THREADS
	.align		4
.L_70:
        /*0030*/ 	.byte	0x04, 0x05
        /*0032*/ 	.short	(.L_72 - .L_71)
.L_71:
        /*0034*/ 	.word	0x00000180
        /*0038*/ 	.word	0x00000001
        /*003c*/ 	.word	0x00000001


	//----- nvinfo : EIATTR_CBANK_PARAM_SIZE
	.align		4
.L_72:
        /*0040*/ 	.byte	0x03, 0x19
        /*0042*/ 	.short	0x0a00


	//----- nvinfo : EIATTR_PARAM_CBANK
	.align		4
        /*0044*/ 	.byte	0x04, 0x0a
        /*0046*/ 	.short	(.L_74 - .L_73)
	.align		4
.L_73:
        /*0048*/ 	.word	index@(.nv.constant0._ZN7cutlass13device_kernelIN5flash11enable_sm90INS1_16FlashAttnFwdSm90INS1_25CollectiveMainloopFwdSm90ILi2EN4cute5tupleIJNS5_1CILi1EEES8_S8_EEENS6_IJNS7_ILi128EEENS7_ILi96EEENS7_ILi192EEEEEELi192ENS_6half_tEfNS_4arch4Sm90ELb0ELb0ELb0ELb0ELb1ELb0ELb0ELb1ELb1ELb1ELb0ELb0EEENS1_21CollectiveEpilogueFwdINS6_IJSA_SC_SB_EEES9_SE_SG_Li256ELb0ELb1ELb0ELb0EEENS1_29StaticPersistentTileSchedulerILb0EEEEEEEEEvNT_6ParamsE)
        /*004c*/ 	.short	0x0380
        /*004e*/ 	.short	0x0a00


	//----- nvinfo : EIATTR_SW_WAR
	.align		4
.L_74:
        /*0050*/ 	.byte	0x04, 0x36
        /*0052*/ 	.short	(.L_76 - .L_75)
.L_75:
        /*0054*/ 	.word	0x00000008
.L_76:


//--------------------- .nv.info._ZN7cutlass13device_kernelIN5flash11enable_sm90INS1_16FlashAttnFwdSm90INS1_25CollectiveMainloopFwdSm90ILi2EN4cute5tupleIJNS5_1CILi1EEES8_S8_EEENS6_IJNS7_ILi128EEENS7_ILi96EEENS7_ILi192EEEEEELi192ENS_6half_tEfNS_4arch4Sm90ELb0ELb0ELb0ELb1ELb1ELb0ELb0ELb1ELb1ELb1ELb0ELb0EEENS1_21CollectiveEpilogueFwdINS6_IJSA_SC_SB_EEES9_SE_SG_Li256ELb1ELb1ELb0ELb0EEENS1_36VarlenDynamicPersistentTileSchedulerILi128ELi96ELi256ELi128ELb0ELb1ELb1ELb0ELb1ELb1EEEEEEEEEvNT_6ParamsE --------------------------
	.section	.nv.info._ZN7cutlass13device_kernelIN5flash11enable_sm90INS1_16FlashAttnFwdSm90INS1_25CollectiveMainloopFwdSm90ILi2EN4cute5tupleIJNS5_1CILi1EEES8_S8_EEENS6_IJNS7_ILi128EEENS7_ILi96EEENS7_ILi192EEEEEELi192ENS_6half_tEfNS_4arch4Sm90ELb0ELb0ELb0ELb1ELb1ELb0ELb0ELb1ELb1ELb1ELb0ELb0EEENS1_21CollectiveEpilogueFwdINS6_IJSA_SC_SB_EEES9_SE_SG_Li256ELb1ELb1ELb0ELb0EEENS1_36VarlenDynamicPersistentTileSchedulerILi128ELi96ELi256ELi128ELb0ELb1ELb1ELb0ELb1ELb1EEEEEEEEEvNT_6ParamsE,"",@"SHT_CUDA_INFO"
	.sectionflags	@""
	.align	4


	//----- nvinfo : EIATTR_CUDA_API_VERSION
	.align		4
        /*0000*/ 	.byte	0x04, 0x37
        /*0002*/ 	.short	(.L_78 - .L_77)
.L_77:
        /*0004*/ 	.word	0x00000082


	//----- nvinfo : EIATTR_KPARAM_INFO
	.align		4
.L_78:
        /*0008*/ 	.byte	0x04, 0x17
        /*000a*/ 	.short	(.L_80 - .L_79)
.L_79:
        /*000c*/ 	.word	0x00000000
        /*0010*/ 	.short	0x0000
        /*0012*/ 	.short	0x0000
        /*0014*/ 	.byte	0x00, 0xf0, 0x01, 0x2a


	//----- nvinfo : EIATTR_SPARSE_MMA_MASK
	.align		4
.L_80:
        /*0018*/ 	.byte	0x03, 0x50
        /*001a*/ 	.short	0x0000


	//----- nvinfo : EIATTR_MAXREG_COUNT
	.align		4
        /*001c*/ 	.byte	0x03, 0x1b
        /*001e*/ 	.short	0x00a8


	//----- nvinfo : EIATTR_MERCURY_ISA_VERSION
	.align		4
        /*0020*/ 	.byte	0x03, 0x5f
        /*0022*/ 	.short	0x0101


	//----- nvinfo : EIATTR_VRC_CTA_INIT_COUNT
	.align		4
        /*0024*/ 	.byte	0x02, 0x4a
	.zero		1
	.zero		1


	//----- nvinfo : EIATTR_EXIT_INSTR_OFFSETS
	.align		4
        /*0028*/ 	.byte	0x04, 0x1c
        /*002a*/ 	.short	(.L_82 - .L_81)


	//   ....[0]....
.L_81:
        /*002c*/ 	.word	0x00000010


	//----- nvinfo : EIATTR_MAX_THREADS
	.align		4
.L_82:
        /*0030*/ 	.byte	0x04, 0x05
        /*0032*/ 	.short	(.L_84 - .L_83)
.L_83:
        /*0034*/ 	.word	0x00000180
        /*0038*/ 	.word	0x00000001
        /*003c*/ 	.word	0x00000001


	//----- nvinfo : EIATTR_CBANK_PARAM_SIZE
	.align		4
.L_84:
        /*0040*/ 	.byte	0x03, 0x19
        /*0042*/ 	.short	0x0a80


	//----- nvinfo : EIATTR_PARAM_CBANK
	.align		4
        /*0044*/ 	.byte	0x04, 0x0a
        /*0046*/ 	.short	(.L_86 - .L_85)
	.align		4
.L_85:
        /*0048*/ 	.word	index@(.nv.constant0._ZN7cutlass13device_kernelIN5flash11enable_sm90INS1_16FlashAttnFwdSm90INS1_25CollectiveMainloopFwdSm90ILi2EN4cute5tupleIJNS5_1CILi1EEES8_S8_EEENS6_IJNS7_ILi128EEENS7_ILi96EEENS7_ILi192EEEEEELi192ENS_6half_tEfNS_4arch4Sm90ELb0ELb0ELb0ELb1ELb1ELb0ELb0ELb1ELb1ELb1ELb0ELb0EEENS1_21CollectiveEpilogueFwdINS6_IJSA_SC_SB_EEES9_SE_SG_Li256ELb1ELb1ELb0ELb0EEENS1_36VarlenDynamicPersistentTileSchedulerILi128ELi96ELi256ELi128ELb0ELb1ELb1ELb0ELb1ELb1EEEEEEEEEvNT_6ParamsE)
        /*004c*/ 	.short	0x0380
        /*004e*/ 	.short	0x0a80


	//----- nvinfo : EIATTR_SW_WAR
	.align		4
.L_86:
        /*0050*/ 	.byte	0x04, 0x36
        /*0052*/ 	.short	(.L_88 - .L_87)
.L_87:
        /*0054*/ 	.word	0x00000008
.L_88:


//--------------------- .nv.info._ZN7cutlass13device_kernelIN5flash11enable_sm90INS1_16FlashAttnFwdSm90INS1_25CollectiveMainloopFwdSm90ILi2EN4cute5tupleIJNS5_1CILi1EEES8_S8_EEENS6_IJNS7_ILi128EEENS7_ILi96EEENS7_ILi192EEEEEELi192ENS_6half_tEfNS_4arch4Sm90ELb0ELb0ELb0ELb1ELb1ELb1ELb0ELb1ELb1ELb1ELb0ELb0EEENS1_21CollectiveEpilogueFwdINS6_IJSA_SC_SB_EEES9_SE_SG_Li256ELb1ELb1ELb0ELb0EEENS1_36VarlenDynamicPersistentTileSchedulerILi128ELi96ELi256ELi128ELb0ELb1ELb1ELb0ELb1ELb1EEEEEEEEEvNT_6ParamsE --------------------------
	.section	.nv.info._ZN7cutlass13device_kernelIN5flash11enable_sm90INS1_16FlashAttnFwdSm90INS1_25CollectiveMainloopFwdSm90ILi2EN4cute5tupleIJNS5_1CILi1EEES8_S8_EEENS6_IJNS7_ILi128EEENS7_ILi96EEENS7_ILi192EEEEEELi192ENS_6half_tEfNS_4arch4Sm90ELb0ELb0ELb0ELb1ELb1ELb1ELb0ELb1ELb1ELb1ELb0ELb0EEENS1_21CollectiveEpilogueFwdINS6_IJSA_SC_SB_EEES9_SE_SG_Li256ELb1ELb1ELb0ELb0EEENS1_36VarlenDynamicPersistentTileSchedulerILi128ELi96ELi256ELi128ELb0ELb1ELb1ELb0ELb1ELb1EEEEEEEEEvNT_6ParamsE,"",@"SHT_CUDA_INFO"
	.sectionflags	@""
	.align	4


	//----- nvinfo : EIATTR_CUDA_API_VERSION
	.align		4
        /*0000*/ 	.byte	0x04, 0x37
        /*0002*/ 	.short	(.L_90 - .L_89)
.L_89:
        /*0004*/ 	.word	0x00000082


	//----- nvinfo : EIATTR_KPARAM_INFO
	.align		4
.L_90:
        /*0008*/ 	.byte	0x04, 0x17
        /*000a*/ 	.short	(.L_92 - .L_91)
.L_91:
        /*000c*/ 	.word	0x00000000
        /*0010*/ 	.short	0x0000
        /*0012*/ 	.short	0x0000
        /*0014*/ 	.byte	0x00, 0xf0, 0x01, 0x2a


	//----- nvinfo : EIATTR_SPARSE_MMA_MASK
	.align		4
.L_92:
        /*0018*/ 	.byte	0x03, 0x50
        /*001a*/ 	.short	0x0000


	//----- nvinfo : EIATTR_MAXREG_COUNT
	.align		4
        /*001c*/ 	.byte	0x03, 0x1b
        /*001e*/ 	.short	0x00a8


	//----- nvinfo : EIATTR_MERCURY_ISA_VERSION
	.align		4
        /*0020*/ 	.byte	0x03, 0x5f
        /*0022*/ 	.short	0x0101


	//----- nvinfo : EIATTR_VRC_CTA_INIT_COUNT
	.align		4
        /*0024*/ 	.byte	0x02, 0x4a
	.zero		1
	.zero		1


	//----- nvinfo : EIATTR_EXIT_INSTR_OFFSETS
	.align		4
        /*0028*/ 	.byte	0x04, 0x1c
        /*002a*/ 	.short	(.L_94 - .L_93)


	//   ....[0]....
.L_93:
        /*002c*/ 	.word	0x00000010


	//----- nvinfo : EIATTR_MAX_THREADS
	.align		4
.L_94:
        /*0030*/ 	.byte	0x04, 0x05
        /*0032*/ 	.short	(.L_96 - .L_95)
.L_95:
        /*0034*/ 	.word	0x00000180
        /*0038*/ 	.word	0x00000001
        /*003c*/ 	.word	0x00000001


	//----- nvinfo : EIATTR_CBANK_PARAM_SIZE
	.align		4
.L_96:
        /*0040*/ 	.byte	0x03, 0x19
        /*0042*/ 	.short	0x0a80


	//----- nvinfo : EIATTR_PARAM_CBANK
	.align		4
        /*0044*/ 	.byte	0x04, 0x0a
        /*0046*/ 	.short	(.L_98 - .L_97)
	.align		4
.L_97:
        /*0048*/ 	.word	index@(.nv.constant0._ZN7cutlass13device_kernelIN5flash11enable_sm90INS1_16FlashAttnFwdSm90INS1_25CollectiveMainloopFwdSm90ILi2EN4cute5tupleIJNS5_1CILi1EEES8_S8_EEENS6_IJNS7_ILi128EEENS7_ILi96EEENS7_ILi192EEEEEELi192ENS_6half_tEfNS_4arch4Sm90ELb0ELb0ELb0ELb1ELb1ELb1ELb0ELb1ELb1ELb1ELb0ELb0EEENS1_21CollectiveEpilogueFwdINS6_IJSA_SC_SB_EEES9_SE_SG_Li256ELb1ELb1ELb0ELb0EEENS1_36VarlenDynamicPersistentTileSchedulerILi128ELi96ELi256ELi128ELb0ELb1ELb1ELb0ELb1ELb1EEEEEEEEEvNT_6ParamsE)
        /*004c*/ 	.short	0x0380
        /*004e*/ 	.short	0x0a80


	//----- nvinfo : EIATTR_SW_WAR
	.align		4
.L_98:
        /*0050*/ 	.byte	0x04, 0x36
        /*0052*/ 	.short	(.L_100 - .L_99)
.L_99:
        /*0054*/ 	.word	0x00000008
.L_100:


//--------------------- .nv.info._ZN7cutlass13device_kernelIN5flash11enable_sm90INS1_16FlashAttnFwdSm90INS1_25CollectiveMainloopFwdSm90ILi2EN4cute5tupleIJNS5_1CILi1EEES8_S8_EEENS6_IJNS7_ILi128EEENS7_ILi96EEENS7_ILi192EEEEEELi192ENS_6half_tEfNS_4arch4Sm90ELb0ELb1ELb0ELb0ELb1ELb0ELb0ELb1ELb1ELb1ELb0ELb0EEENS1_21CollectiveEpilogueFwdINS6_IJSA_SC_SB_EEES9_SE_SG_Li256ELb0ELb1ELb0ELb0EEENS1_30DynamicPersistentTileSchedulerILi256ELi128ELb0ELb1ELb1EEEEEEEEEvNT_6ParamsE --------------------------
	.section	.nv.info._ZN7cutlass13device_kernelIN5flash11enable_sm90INS1_16FlashAttnFwdSm90INS1_25CollectiveMainloopFwdSm90ILi2EN4cute5tupleIJNS5_1CILi1EEES8_S8_EEENS6_IJNS7_ILi128EEENS7_ILi96EEENS7_ILi192EEEEEELi192ENS_6half_tEfNS_4arch4Sm90ELb0ELb1ELb0ELb0ELb1ELb0ELb0ELb1ELb1ELb1ELb0ELb0EEENS1_21CollectiveEpilogueFwdINS6_IJSA_SC_SB_EEES9_SE_SG_Li256ELb0ELb1ELb0ELb0EEENS1_30DynamicPersistentTileSchedulerILi256ELi128ELb0ELb1ELb1EEEEEEEEEvNT_6ParamsE,"",@"SHT_CUDA_INFO"
	.sectionflags	@""
	.align	4


	//----- nvinfo : EIATTR_CUDA_API_VERSION
	.align		4
        /*0000*/ 	.byte	0x04, 0x37
        /*0002*/ 	.short	(.L_102 - .L_101)
.L_101:
        /*0004*/ 	.word	0x00000082


	//----- nvinfo : EIATTR_KPARAM_INFO
	.align		4
.L_102:
        /*0008*/ 	.byte	0x04, 0x17
        /*000a*/ 	.short	(.L_104 - .L_103)
.L_103:
        /*000c*/ 	.word	0x00000000
        /*0010*/ 	.short	0x0000
        /*0012*/ 	.short	0x0000
        /*0014*/ 	.byte	0x00, 0xf0, 0x01, 0x2a


	//----- nvinfo : EIATTR_SPARSE_MMA_MASK
	.align		4
.L_104:
        /*0018*/ 	.byte	0x03, 0x50
        /*001a*/ 	.short	0x0000


	//----- nvinfo : EIATTR_MAXREG_COUNT
	.align		4
        /*001c*/ 	.byte	0x03, 0x1b
        /*001e*/ 	.short	0x00a8


	//----- nvinfo : EIATTR_MERCURY_ISA_VERSION
	.align		4
        /*0020*/ 	.byte	0x03, 0x5f
        /*0022*/ 	.short	0x0101


	//----- nvinfo : EIATTR_VRC_CTA_INIT_COUNT
	.align		4
        /*0024*/ 	.byte	0x02, 0x4a
	.zero		1
	.zero		1


	//----- nvinfo : EIATTR_EXIT_INSTR_OFFSETS
	.align		4
        /*0028*/ 	.byte	0x04, 0x1c
        /*002a*/ 	.short	(.L_106 - .L_105)


	//   ....[0]....
.L_105:
        /*002c*/ 	.word	0x00000010


	//----- nvinfo : EIATTR_MAX_THREADS
	.align		4
.L_106:
        /*0030*/ 	.byte	0x04, 0x05
        /*0032*/ 	.short	(.L_108 - .L_107)
.L_107:
        /*0034*/ 	.word	0x00000180
        /*0038*/ 	.word	0x00000001
        /*003c*/ 	.word	0x00000001


	//----- nvinfo : EIATTR_CBANK_PARAM_SIZE
	.align		4
.L_108:
        /*0040*/ 	.byte	0x03, 0x19
        /*0042*/ 	.short	0x0a80


	//----- nvinfo : EIATTR_PARAM_CBANK
	.align		4
        /*0044*/ 	.byte	0x04, 0x0a
        /*0046*/ 	.short	(.L_110 - .L_109)
	.align		4
.L_109:
        /*0048*/ 	.word	index@(.nv.constant0._ZN7cutlass13device_kernelIN5flash11enable_sm90INS1_16FlashAttnFwdSm90INS1_25CollectiveMainloopFwdSm90ILi2EN4cute5tupleIJNS5_1CILi1EEES8_S8_EEENS6_IJNS7_ILi128EEENS7_ILi96EEENS7_ILi192EEEEEELi192ENS_6half_tEfNS_4arch4Sm90ELb0ELb1ELb0ELb0ELb1ELb0ELb0ELb1ELb1ELb1ELb0ELb0EEENS1_21CollectiveEpilogueFwdINS6_IJSA_SC_SB_EEES9_SE_SG_Li256ELb0ELb1ELb0ELb0EEENS1_30DynamicPersistentTileSchedulerILi256ELi128ELb0ELb1ELb1EEEEEEEEEvNT_6ParamsE)
        /*004c*/ 	.short	0x0380
        /*004e*/ 	.short	0x0a80


	//----- nvinfo : EIATTR_SW_WAR
	.align		4
.L_110:
        /*0050*/ 	.byte	0x04, 0x36
        /*0052*/ 	.short	(.L_112 - .L_111)
.L_111:
        /*0054*/ 	.word	0x00000008
.L_112:


//--------------------- .nv.info._ZN7cutlass13device_kernelIN5flash11enable_sm90INS1_16FlashAttnFwdSm90INS1_25CollectiveMainloopFwdSm90ILi2EN4cute5tupleIJNS5_1CILi1EEES8_S8_EEENS6_IJNS7_ILi128EEENS7_ILi96EEENS7_ILi192EEEEEELi192ENS_6half_tEfNS_4arch4Sm90ELb0ELb1ELb0ELb1ELb1ELb0ELb0ELb1ELb1ELb1ELb0ELb0EEENS1_21CollectiveEpilogueFwdINS6_IJSA_SC_SB_EEES9_SE_SG_Li256ELb1ELb1ELb0ELb0EEENS1_36VarlenDynamicPersistentTileSchedulerILi128ELi96ELi256ELi128ELb0ELb1ELb1ELb1ELb0ELb1EEEEEEEEEvNT_6ParamsE --------------------------
	.section	.nv.info._ZN7cutlass13device_kernelIN5flash11enable_sm90INS1_16FlashAttnFwdSm90INS1_25CollectiveMainloopFwdSm90ILi2EN4cute5tupleIJNS5_1CILi1EEES8_S8_EEENS6_IJNS7_ILi128EEENS7_ILi96EEENS7_ILi192EEEEEELi192ENS_6half_tEfNS_4arch4Sm90ELb0ELb1ELb0ELb1ELb1ELb0ELb0ELb1ELb1ELb1ELb0ELb0EEENS1_21CollectiveEpilogueFwdINS6_IJSA_SC_SB_EEES9_SE_SG_Li256ELb1ELb1ELb0ELb0EEENS1_36VarlenDynamicPersistentTileSchedulerILi128ELi96ELi256ELi128ELb0ELb1ELb1ELb1ELb0ELb1EEEEEEEEEvNT_6ParamsE,"",@"SHT_CUDA_INFO"
	.sectionflags	@""
	.align	4


	//----- nvinfo : EIATTR_CUDA_API_VERSION
	.align		4
        /*0000*/ 	.byte	0x04, 0x37
        /*0002*/ 	.short	(.L_114 - .L_113)
.L_113:
        /*0004*/ 	.word	0x00000082


	//----- nvinfo : EIATTR_KPARAM_INFO
	.align		4
.L_114:
        /*0008*/ 	.byte	0x04, 0x17
        /*000a*/ 	.short	(.L_116 - .L_115)
.L_115:
        /*000c*/ 	.word	0x00000000
        /*0010*/ 	.short	0x0000
        /*0012*/ 	.short	0x0000
        /*0014*/ 	.byte	0x00, 0xf0, 0x01, 0x2a


	//----- nvinfo : EIATTR_SPARSE_MMA_MASK
	.align		4
.L_116:
        /*0018*/ 	.byte	0x03, 0x50
        /*001a*/ 	.short	0x0000


	//----- nvinfo : EIATTR_MAXREG_COUNT
	.align		4
        /*001c*/ 	.byte	0x03, 0x1b
        /*001e*/ 	.short	0x00a8


	//----- nvinfo : EIATTR_MERCURY_ISA_VERSION
	.align		4
        /*0020*/ 	.byte	0x03, 0x5f
        /*0022*/ 	.short	0x0101


	//----- nvinfo : EIATTR_VRC_CTA_INIT_COUNT
	.align		4
        /*0024*/ 	.byte	0x02, 0x4a
	.zero		1
	.zero		1


	//----- nvinfo : EIATTR_EXIT_INSTR_OFFSETS
	.align		4
        /*0028*/ 	.byte	0x04, 0x1c
        /*002a*/ 	.short	(.L_118 - .L_117)


	//   ....[0]....
.L_117:
        /*002c*/ 	.word	0x00000010


	//----- nvinfo : EIATTR_MAX_THREADS
	.align		4
.L_118:
        /*0030*/ 	.byte	0x04, 0x05
        /*0032*/ 	.short	(.L_120 - .L_119)
.L_119:
        /*0034*/ 	.word	0x00000180
        /*0038*/ 	.word	0x00000001
        /*003c*/ 	.word	0x00000001


	//----- nvinfo : EIATTR_CBANK_PARAM_SIZE
	.align		4
.L_120:
        /*0040*/ 	.byte	0x03, 0x19
        /*0042*/ 	.short	0x0a80


	//----- nvinfo : EIATTR_PARAM_CBANK
	.align		4
        /*0044*/ 	.byte	0x04, 0x0a
        /*0046*/ 	.short	(.L_122 - .L_121)
	.align		4
.L_121:
        /*0048*/ 	.word	index@(.nv.constant0._ZN7cutlass13device_kernelIN5flash11enable_sm90INS1_16FlashAttnFwdSm90INS1_25CollectiveMainloopFwdSm90ILi2EN4cute5tupleIJNS5_1CILi1EEES8_S8_EEENS6_IJNS7_ILi128EEENS7_ILi96EEENS7_ILi192EEEEEELi192ENS_6half_tEfNS_4arch4Sm90ELb0ELb1ELb0ELb1ELb1ELb0ELb0ELb1ELb1ELb1ELb0ELb0EEENS1_21CollectiveEpilogueFwdINS6_IJSA_SC_SB_EEES9_SE_SG_Li256ELb1ELb1ELb0ELb0EEENS1_36VarlenDynamicPersistentTileSchedulerILi128ELi96ELi256ELi128ELb0ELb1ELb1ELb1ELb0ELb1EEEEEEEEEvNT_6ParamsE)
        /*004c*/ 	.short	0x0380
        /*004e*/ 	.short	0x0a80


	//----- nvinfo : EIATTR_SW_WAR
	.align		4
.L_122:
        /*0050*/ 	.byte	0x04, 0x36
        /*0052*/ 	.short	(.L_124 - .L_123)
.L_123:
        /*0054*/ 	.word	0x00000008
.L_124:


//--------------------- .nv.info._ZN7cutlass13device_kernelIN5flash11enable_sm90INS1_16FlashAttnFwdSm90INS1_25CollectiveMainloopFwdSm90ILi2EN4cute5tupleIJNS5_1CILi1EEES8_S8_EEENS6_IJNS7_ILi128EEENS7_ILi96EEENS7_ILi192EEEEEELi192ENS_6half_tEfNS_4arch4Sm90ELb0ELb1ELb0ELb1ELb1ELb1ELb0ELb1ELb1ELb1ELb0ELb0EEENS1_21CollectiveEpilogueFwdINS6_IJSA_SC_SB_EEES9_SE_SG_Li256ELb1ELb1ELb0ELb0EEENS1_36VarlenDynamicPersistentTileSchedulerILi128ELi96ELi256ELi128ELb0ELb1ELb1ELb1ELb0ELb1EEEEEEEEEvNT_6ParamsE --------------------------
	.section	.nv.info._ZN7cutlass13device_kernelIN5flash11enable_sm90INS1_16FlashAttnFwdSm90INS1_25CollectiveMainloopFwdSm90ILi2EN4cute5tupleIJNS5_1CILi1EEES8_S8_EEENS6_IJNS7_ILi128EEENS7_ILi96EEENS7_ILi192EEEEEELi192ENS_6half_tEfNS_4arch4Sm90ELb0ELb1ELb0ELb1ELb1ELb1ELb0ELb1ELb1ELb1ELb0ELb0EEENS1_21CollectiveEpilogueFwdINS6_IJSA_SC_SB_EEES9_SE_SG_Li256ELb1ELb1ELb0ELb0EEENS1_36VarlenDynamicPersistentTileSchedulerILi128ELi96ELi256ELi128ELb0ELb1ELb1ELb1ELb0ELb1EEEEEEEEEvNT_6ParamsE,"",@"SHT_CUDA_INFO"
	.sectionflags	@""
	.align	4


	//----- nvinfo : EIATTR_CUDA_API_VERSION
	.align		4
        /*0000*/ 	.byte	0x04, 0x37
        /*0002*/ 	.short	(.L_126 - .L_125)
.L_125:
        /*0004*/ 	.word	0x00000082


	//----- nvinfo : EIATTR_KPARAM_INFO
	.align		4
.L_126:
        /*0008*/ 	.byte	0x04, 0x17
        /*000a*/ 	.short	(.L_128 - .L_127)
.L_127:
        /*000c*/ 	.word	0x00000000
        /*0010*/ 	.short	0x0000
        /*0012*/ 	.short	0x0000
        /*0014*/ 	.byte	0x00, 0xf0, 0x01, 0x2a


	//----- nvinfo : EIATTR_SPARSE_MMA_MASK
	.align		4
.L_128:
        /*0018*/ 	.byte	0x03, 0x50
        /*001a*/ 	.short	0x0000


	//----- nvinfo : EIATTR_MAXREG_COUNT
	.align		4
        /*001c*/ 	.byte	0x03, 0x1b
        /*001e*/ 	.short	0x00a8


	//----- nvinfo : EIATTR_MERCURY_ISA_VERSION
	.align		4
        /*0020*/ 	.byte	0x03, 0x5f
        /*0022*/ 	.short	0x0101


	//----- nvinfo : EIATTR_VRC_CTA_INIT_COUNT
	.align		4
        /*0024*/ 	.byte	0x02, 0x4a
	.zero		1
	.zero		1


	//----- nvinfo : EIATTR_EXIT_INSTR_OFFSETS
	.align		4
        /*0028*/ 	.byte	0x04, 0x1c
        /*002a*/ 	.short	(.L_130 - .L_129)


	//   ....[0]....
.L_129:
        /*002c*/ 	.word	0x00000010


	//----- nvinfo : EIATTR_MAX_THREADS
	.align		4
.L_130:
        /*0030*/ 	.byte	0x04, 0x05
        /*0032*/ 	.short	(.L_132 - .L_131)
.L_131:
        /*0034*/ 	.word	0x00000180
        /*0038*/ 	.word	0x00000001
        /*003c*/ 	.word	0x00000001


	//----- nvinfo : EIATTR_CBANK_PARAM_SIZE
	.align		4
.L_132:
        /*0040*/ 	.byte	0x03, 0x19
        /*0042*/ 	.short	0x0a80


	//----- nvinfo : EIATTR_PARAM_CBANK
	.align		4
        /*0044*/ 	.byte	0x04, 0x0a
        /*0046*/ 	.short	(.L_134 - .L_133)
	.align		4
.L_133:
        /*0048*/ 	.word	index@(.nv.constant0._ZN7cutlass13device_kernelIN5flash11enable_sm90INS1_16FlashAttnFwdSm90INS1_25CollectiveMainloopFwdSm90ILi2EN4cute5tupleIJNS5_1CILi1EEES8_S8_EEENS6_IJNS7_ILi128EEENS7_ILi96EEENS7_ILi192EEEEEELi192ENS_6half_tEfNS_4arch4Sm90ELb0ELb1ELb0ELb1ELb1ELb1ELb0ELb1ELb1ELb1ELb0ELb0EEENS1_21CollectiveEpilogueFwdINS6_IJSA_SC_SB_EEES9_SE_SG_Li256ELb1ELb1ELb0ELb0EEENS1_36VarlenDynamicPersistentTileSchedulerILi128ELi96ELi256ELi128ELb0ELb1ELb1ELb1ELb0ELb1EEEEEEEEEvNT_6ParamsE)
        /*004c*/ 	.short	0x0380
        /*004e*/ 	.short	0x0a80


	//----- nvinfo : EIATTR_SW_WAR
	.align		4
.L_134:
        /*0050*/ 	.byte	0x04, 0x36
        /*0052*/ 	.short	(.L_136 - .L_135)
.L_135:
        /*0054*/ 	.word	0x00000008
.L_136:


//--------------------- .nv.info._ZN7cutlass13device_kernelIN5flash11enable_sm90INS1_16FlashAttnFwdSm90INS1_25CollectiveMainloopFwdSm90ILi2EN4cute5tupleIJNS5_1CILi1EEES8_S8_EEENS6_IJNS7_ILi128EEENS7_ILi96EEENS7_ILi192EEEEEELi192ENS_6half_tEfNS_4arch4Sm90ELb1ELb0ELb0ELb0ELb1ELb0ELb0ELb1ELb1ELb1ELb0ELb0EEENS1_21CollectiveEpilogueFwdINS6_IJSA_SC_SB_EEES9_SE_SG_Li256ELb0ELb1ELb0ELb0EEENS1_30DynamicPersistentTileSchedulerILi256ELi128ELb0ELb1ELb1EEEEEEEEEvNT_6ParamsE --------------------------
	.section	.nv.info._ZN7cutlass13device_kernelIN5flash11enable_sm90INS1_16FlashAttnFwdSm90INS1_25CollectiveMainloopFwdSm90ILi2EN4cute5tupleIJNS5_1CILi1EEES8_S8_EEENS6_IJNS7_ILi128EEENS7_ILi96EEENS7_ILi192EEEEEELi192ENS_6half_tEfNS_4arch4Sm90ELb1ELb0ELb0ELb0ELb1ELb0ELb0ELb1ELb1ELb1ELb0ELb0EEENS1_21CollectiveEpilogueFwdINS6_IJSA_SC_SB_EEES9_SE_SG_Li256ELb0ELb1ELb0ELb0EEENS1_30DynamicPersistentTileSchedulerILi256ELi128ELb0ELb1ELb1EEEEEEEEEvNT_6ParamsE,"",@"SHT_CUDA_INFO"
	.sectionflags	@""
	.align	4


	//----- nvinfo : EIATTR_CUDA_API_VERSION
	.align		4
        /*0000*/ 	.byte	0x04, 0x37
        /*0002*/ 	.short	(.L_138 - .L_137)
.L_137:
        /*0004*/ 	.word	0x00000082


	//----- nvinfo : EIATTR_KPARAM_INFO
	.align		4
.L_138:
        /*0008*/ 	.byte	0x04, 0x17
        /*000a*/ 	.short	(.L_140 - .L_139)
.L_139:
        /*000c*/ 	.word	0x00000000
        /*0010*/ 	.short	0x0000
        /*0012*/ 	.short	0x0000
        /*0014*/ 	.byte	0x00, 0xf0, 0x01, 0x2a


	//----- nvinfo : EIATTR_SPARSE_MMA_MASK
	.align		4
.L_140:
        /*0018*/ 	.byte	0x03, 0x50
        /*001a*/ 	.short	0x0000


	//----- nvinfo : EIATTR_MAXREG_COUNT
	.align		4
        /*001c*/ 	.byte	0x03, 0x1b
        /*001e*/ 	.short	0x00a8


	//----- nvinfo : EIATTR_MERCURY_ISA_VERSION
	.align		4
        /*0020*/ 	.byte	0x03, 0x5f
        /*0022*/ 	.short	0x0101


	//----- nvinfo : EIATTR_VRC_CTA_INIT_COUNT
	.align		4
        /*0024*/ 	.byte	0x02, 0x4a
	.zero		1
	.zero		1


	//----- nvinfo : EIATTR_EXIT_INSTR_OFFSETS
	.align		4
        /*0028*/ 	.byte	0x04, 0x1c
        /*002a*/ 	.short	(.L_142 - .L_141)


	//   ....[0]....
.L_141:
        /*002c*/ 	.word	0x00000010


	//----- nvinfo : EIATTR_MAX_THREADS
	.align		4
.L_142:
        /*0030*/ 	.byte	0x04, 0x05
        /*0032*/ 	.short	(.L_144 - .L_143)
.L_143:
        /*0034*/ 	.word	0x00000180
        /*0038*/ 	.word	0x00000001
        /*003c*/ 	.word	0x00000001


	//----- nvinfo : EIATTR_CBANK_PARAM_SIZE
	.align		4
.L_144:
        /*0040*/ 	.byte	0x03, 0x19
        /*0042*/ 	.short	0x0a80


	//----- nvinfo : EIATTR_PARAM_CBANK
	.align		4
        /*0044*/ 	.byte	0x04, 0x0a
        /*0046*/ 	.short	(.L_146 - .L_145)
	.align		4
.L_145:
        /*0048*/ 	.word	index@(.nv.constant0._ZN7cutlass13device_kernelIN5flash11enable_sm90INS1_16FlashAttnFwdSm90INS1_25CollectiveMainloopFwdSm90ILi2EN4cute5tupleIJNS5_1CILi1EEES8_S8_EEENS6_IJNS7_ILi128EEENS7_ILi96EEENS7_ILi192EEEEEELi192ENS_6half_tEfNS_4arch4Sm90ELb1ELb0ELb0ELb0ELb1ELb0ELb0ELb1ELb1ELb1ELb0ELb0EEENS1_21CollectiveEpilogueFwdINS6_IJSA_SC_SB_EEES9_SE_SG_Li256ELb0ELb1ELb0ELb0EEENS1_30DynamicPersistentTileSchedulerILi256ELi128ELb0ELb1ELb1EEEEEEEEEvNT_6ParamsE)
        /*004c*/ 	.short	0x0380
        /*004e*/ 	.short	0x0a80


	//----- nvinfo : EIATTR_SW_WAR
	.align		4
.L_146:
        /*0050*/ 	.byte	0x04, 0x36
        /*0052*/ 	.short	(.L_148 - .L_147)
.L_147:
        /*0054*/ 	.word	0x00000008
.L_148:


//--------------------- .nv.info._ZN7cutlass13device_kernelIN5flash11enable_sm90INS1_16FlashAttnFwdSm90INS1_25CollectiveMainloopFwdSm90ILi2EN4cute5tupleIJNS5_1CILi1EEES8_S8_EEENS6_IJNS7_ILi128EEENS7_ILi96EEENS7_ILi192EEEEEELi192ENS_6half_tEfNS_4arch4Sm90ELb1ELb0ELb0ELb1ELb1ELb0ELb0ELb1ELb1ELb1ELb0ELb0EEENS1_21CollectiveEpilogueFwdINS6_IJSA_SC_SB_EEES9_SE_SG_Li256ELb1ELb1ELb0ELb0EEENS1_36VarlenDynamicPersistentTileSchedulerILi128ELi96ELi256ELi128ELb0ELb1ELb1ELb1ELb1ELb1EEEEEEEEEvNT_6ParamsE --------------------------
	.section	.nv.info._ZN7cutlass13device_kernelIN5flash11enable_sm90INS1_16FlashAttnFwdSm90INS1_25CollectiveMainloopFwdSm90ILi2EN4cute5tupleIJNS5_1CILi1EEES8_S8_EEENS6_IJNS7_ILi128EEENS7_ILi96EEENS7_ILi192EEEEEELi192ENS_6half_tEfNS_4arch4Sm90ELb1ELb0ELb0ELb1ELb1ELb0ELb0ELb1ELb1ELb1ELb0ELb0EEENS1_21CollectiveEpilogueFwdINS6_IJSA_SC_SB_EEES9_SE_SG_Li256ELb1ELb1ELb0ELb0EEENS1_36VarlenDynamicPersistentTileSchedulerILi128ELi96ELi256ELi128ELb0ELb1ELb1ELb1ELb1ELb1EEEEEEEEEvNT_6ParamsE,"",@"SHT_CUDA_INFO"
	.sectionflags	@""
	.align	4


	//----- nvinfo : EIATTR_CUDA_API_VERSION
	.align		4
        /*0000*/ 	.byte	0x04, 0x37
        /*0002*/ 	.short	(.L_150 - .L_149)
.L_149:
        /*0004*/ 	.word	0x00000082


	//----- nvinfo : EIATTR_KPARAM_INFO
	.align		4
.L_150:
        /*0008*/ 	.byte	0x04, 0x17
        /*000a*/ 	.short	(.L_152 - .L_151)
.L_151:
        /*000c*/ 	.word	0x00000000
        /*0010*/ 	.short	0x0000
        /*0012*/ 	.short	0x0000
        /*0014*/ 	.byte	0x00, 0xf0, 0x01, 0x2a


	//----- nvinfo : EIATTR_SPARSE_MMA_MASK
	.align		4
.L_152:
        /*0018*/ 	.byte	0x03, 0x50
        /*001a*/ 	.short	0x0000


	//----- nvinfo : EIATTR_MAXREG_COUNT
	.align		4
        /*001c*/ 	.byte	0x03, 0x1b
        /*001e*/ 	.short	0x00a8


	//----- nvinfo : EIATTR_MERCURY_ISA_VERSION
	.align		4
        /*0020*/ 	.byte	0x03, 0x5f
        /*0022*/ 	.short	0x0101


	//----- nvinfo : EIATTR_VRC_CTA_INIT_COUNT
	.align		4
        /*0024*/ 	.byte	0x02, 0x4a
	.zero		1
	.zero		1


	//----- nvinfo : EIATTR_EXIT_INSTR_OFFSETS
	.align		4
        /*0028*/ 	.byte	0x04, 0x1c
        /*002a*/ 	.short	(.L_154 - .L_153)


	//   ....[0]....
.L_153:
        /*002c*/ 	.word	0x00000010


	//----- nvinfo : EIATTR_MAX_THREADS
	.align		4
.L_154:
        /*0030*/ 	.byte	0x04, 0x05
        /*0032*/ 	.short	(.L_156 - .L_155)
.L_155:
        /*0034*/ 	.word	0x00000180
        /*0038*/ 	.word	0x00000001
        /*003c*/ 	.word	0x00000001


	//----- nvinfo : EIATTR_CBANK_PARAM_SIZE
	.align		4
.L_156:
        /*0040*/ 	.byte	0x03, 0x19
        /*0042*/ 	.short	0x0a80


	//----- nvinfo : EIATTR_PARAM_CBANK
	.align		4
        /*0044*/ 	.byte	0x04, 0x0a
        /*0046*/ 	.short	(.L_158 - .L_157)
	.align		4
.L_157:
        /*0048*/ 	.word	index@(.nv.constant0._ZN7cutlass13device_kernelIN5flash11enable_sm90INS1_16FlashAttnFwdSm90INS1_25CollectiveMainloopFwdSm90ILi2EN4cute5tupleIJNS5_1CILi1EEES8_S8_EEENS6_IJNS7_ILi128EEENS7_ILi96EEENS7_ILi192EEEEEELi192ENS_6half_tEfNS_4arch4Sm90ELb1ELb0ELb0ELb1ELb1ELb0ELb0ELb1ELb1ELb1ELb0ELb0EEENS1_21CollectiveEpilogueFwdINS6_IJSA_SC_SB_EEES9_SE_SG_Li256ELb1ELb1ELb0ELb0EEENS1_36VarlenDynamicPersistentTileSchedulerILi128ELi96ELi256ELi128ELb0ELb1ELb1ELb1ELb1ELb1EEEEEEEEEvNT_6ParamsE)
        /*004c*/ 	.short	0x0380
        /*004e*/ 	.short	0x0a80


	//----- nvinfo : EIATTR_SW_WAR
	.align		4
.L_158:
        /*0050*/ 	.byte	0x04, 0x36
        /*0052*/ 	.short	(.L_160 - .L_159)
.L_159:
        /*0054*/ 	.word	0x00000008
.L_160:


//--------------------- .nv.info._ZN7cutlass13device_kernelIN5flash11enable_sm90INS1_16FlashAttnFwdSm90INS1_25CollectiveMainloopFwdSm90ILi2EN4cute5tupleIJNS5_1CILi1EEES8_S8_EEENS6_IJNS7_ILi128EEENS7_ILi96EEENS7_ILi192EEEEEELi192ENS_6half_tEfNS_4arch4Sm90ELb1ELb0ELb0ELb1ELb1ELb1ELb0ELb1ELb1ELb1ELb0ELb0EEENS1_21CollectiveEpilogueFwdINS6_IJSA_SC_SB_EEES9_SE_SG_Li256ELb1ELb1ELb0ELb0EEENS1_36VarlenDynamicPersistentTileSchedulerILi128ELi96ELi256ELi128ELb0ELb1ELb1ELb1ELb1ELb1EEEEEEEEEvNT_6ParamsE --------------------------
	.section	.nv.info._ZN7cutlass13device_kernelIN5flash11enable_sm90INS1_16FlashAttnFwdSm90INS1_25CollectiveMainloopFwdSm90ILi2EN4cute5tupleIJNS5_1CILi1EEES8_S8_EEENS6_IJNS7_ILi128EEENS7_ILi96EEENS7_ILi192EEEEEELi192ENS_6half_tEfNS_4arch4Sm90ELb1ELb0ELb0ELb1ELb1ELb1ELb0ELb1ELb1ELb1ELb0ELb0EEENS1_21CollectiveEpilogueFwdINS6_IJSA_SC_SB_EEES9_SE_SG_Li256ELb1ELb1ELb0ELb0EEENS1_36VarlenDynamicPersistentTileSchedulerILi128ELi96ELi256ELi128ELb0ELb1ELb1ELb1ELb1ELb1EEEEEEEEEvNT_6ParamsE,"",@"SHT_CUDA_INFO"
	.sectionflags	@""
	.align	4


	//----- nvinfo : EIATTR_CUDA_API_VERSION
	.align		4
        /*0000*/ 	.byte	0x04, 0x37
        /*0002*/ 	.short	(.L_162 - .L_161)
.L_161:
        /*0004*/ 	.word	0x00000082


	//----- nvinfo : EIATTR_KPARAM_INFO
	.align		4
.L_162:
        /*0008*/ 	.byte	0x04, 0x17
        /*000a*/ 	.short	(.L_164 - .L_163)
.L_163:
        /*000c*/ 	.word	0x00000000
        /*0010*/ 	.short	0x0000
        /*0012*/ 	.short	0x0000
        /*0014*/ 	.byte	0x00, 0xf0, 0x01, 0x2a


	//----- nvinfo : EIATTR_SPARSE_MMA_MASK
	.align		4
.L_164:
        /*0018*/ 	.byte	0x03, 0x50
        /*001a*/ 	.short	0x0000


	//----- nvinfo : EIATTR_MAXREG_COUNT
	.align		4
        /*001c*/ 	.byte	0x03, 0x1b
        /*001e*/ 	.short	0x00a8


	//----- nvinfo : EIATTR_MERCURY_ISA_VERSION
	.align		4
        /*0020*/ 	.byte	0x03, 0x5f
        /*0022*/ 	.short	0x0101


	//----- nvinfo : EIATTR_VRC_CTA_INIT_COUNT
	.align		4
        /*0024*/ 	.byte	0x02, 0x4a
	.zero		1
	.zero		1


	//----- nvinfo : EIATTR_EXIT_INSTR_OFFSETS
	.align		4
        /*0028*/ 	.byte	0x04, 0x1c
        /*002a*/ 	.short	(.L_166 - .L_165)


	//   ....[0]....
.L_165:
        /*002c*/ 	.word	0x00000010


	//----- nvinfo : EIATTR_MAX_THREADS
	.align		4
.L_166:
        /*0030*/ 	.byte	0x04, 0x05
        /*0032*/ 	.short	(.L_168 - .L_167)
.L_167:
        /*0034*/ 	.word	0x00000180
        /*0038*/ 	.word	0x00000001
        /*003c*/ 	.word	0x00000001


	//----- nvinfo : EIATTR_CBANK_PARAM_SIZE
	.align		4
.L_168:
        /*0040*/ 	.byte	0x03, 0x19
        /*0042*/ 	.short	0x0a80


	//----- nvinfo : EIATTR_PARAM_CBANK
	.align		4
        /*0044*/ 	.byte	0x04, 0x0a
        /*0046*/ 	.short	(.L_170 - .L_169)
	.align		4
.L_169:
        /*0048*/ 	.word	index@(.nv.constant0._ZN7cutlass13device_kernelIN5flash11enable_sm90INS1_16FlashAttnFwdSm90INS1_25CollectiveMainloopFwdSm90ILi2EN4cute5tupleIJNS5_1CILi1EEES8_S8_EEENS6_IJNS7_ILi128EEENS7_ILi96EEENS7_ILi192EEEEEELi192ENS_6half_tEfNS_4arch4Sm90ELb1ELb0ELb0ELb1ELb1ELb1ELb0ELb1ELb1ELb1ELb0ELb0EEENS1_21CollectiveEpilogueFwdINS6_IJSA_SC_SB_EEES9_SE_SG_Li256ELb1ELb1ELb0ELb0EEENS1_36VarlenDynamicPersistentTileSchedulerILi128ELi96ELi256ELi128ELb0ELb1ELb1ELb1ELb1ELb1EEEEEEEEEvNT_6ParamsE)
        /*004c*/ 	.short	0x0380
        /*004e*/ 	.short	0x0a80


	//----- nvinfo : EIATTR_SW_WAR
	.align		4
.L_170:
        /*0050*/ 	.byte	0x04, 0x36
        /*0052*/ 	.short	(.L_172 - .L_171)
.L_171:
        /*0054*/ 	.word	0x00000008
.L_172:


//--------------------- .nv.callgraph             --------------------------
	.section	.nv.callgraph,"",@"SHT_CUDA_CALLGRAPH"
	.align	4
	.sectionentsize	8
	.align		4
        /*0000*/ 	.word	0x00000000
	.align		4
        /*0004*/ 	.word	0xffffffff
	.align		4
        /*0008*/ 	.word	0x00000000
	.align		4
        /*000c*/ 	.word	0xfffffffe
	.align		4
        /*0010*/ 	.word	0x00000000
	.align		4
        /*0014*/ 	.word	0xfffffffd
	.align		4
        /*0018*/ 	.word	0x00000000
	.align		4
        /*001c*/ 	.word	0xfffffffc


//--------------------- .nv.constant4             --------------------------
	.section	.nv.constant4,"a",@progbits
	.align	8
	.align		8
.nv.constant4:
        /*0000*/ 	.dword	_ZN72_INTERNAL_3cd32c65_36_flash_fwd_hdim192_fp16_paged_sm90_cu_f3e6f9ee_34934cuda3std3__45__cpo5beginE
	.align		8
        /*0008*/ 	.dword	_ZN72_INTERNAL_3cd32c65_36_flash_fwd_hdim192_fp16_paged_sm90_cu_f3e6f9ee_34934cuda3std3__45__cpo3endE
	.align		8
        /*0010*/ 	.dword	_ZN72_INTERNAL_3cd32c65_36_flash_fwd_hdim192_fp16_paged_sm90_cu_f3e6f9ee_34934cuda3std3__45__cpo6cbeginE
	.align		8
        /*0018*/ 	.dword	_ZN72_INTERNAL_3cd32c65_36_flash_fwd_hdim192_fp16_paged_sm90_cu_f3e6f9ee_34934cuda3std3__45__cpo4cendE
	.align		8
        /*0020*/ 	.dword	_ZN72_INTERNAL_3cd32c65_36_flash_fwd_hdim192_fp16_paged_sm90_cu_f3e6f9ee_34934cuda3std3__474_GLOBAL__N__3cd32c65_36_flash_fwd_hdim192_fp16_paged_sm90_cu_f3e6f9ee_34936ignoreE
	.align		8
        /*0028*/ 	.dword	_ZN72_INTERNAL_3cd32c65_36_flash_fwd_hdim192_fp16_paged_sm90_cu_f3e6f9ee_34934cuda3std3__419piecewise_constructE
	.align		8
        /*0030*/ 	.dword	_ZN72_INTERNAL_3cd32c65_36_flash_fwd_hdim192_fp16_paged_sm90_cu_f3e6f9ee_34934cuda3std3__48in_placeE
	.align		8
        /*0038*/ 	.dword	_ZN72_INTERNAL_3cd32c65_36_flash_fwd_hdim192_fp16_paged_sm90_cu_f3e6f9ee_34934cuda3std6ranges3__45__cpo4swapE
	.align		8
        /*0040*/ 	.dword	_ZN72_INTERNAL_3cd32c65_36_flash_fwd_hdim192_fp16_paged_sm90_cu_f3e6f9ee_34934cuda3std6ranges3__45__cpo9iter_moveE
	.align		8
        /*0048*/ 	.dword	_ZN72_INTERNAL_3cd32c65_36_flash_fwd_hdim192_fp16_paged_sm90_cu_f3e6f9ee_34934cute7productE
	.align		8
        /*0050*/ 	.dword	_ZN72_INTERNAL_3cd32c65_36_flash_fwd_hdim192_fp16_paged_sm90_cu_f3e6f9ee_34934cute1_E


//--------------------- .text._ZN7cutlass13device_kernelIN5flash11enable_sm90INS1_16FlashAttnFwdSm90INS1_25CollectiveMainloopFwdSm90ILi2EN4cute5tupleIJNS5_1CILi1EEES8_S8_EEENS6_IJNS7_ILi128EEENS7_ILi96EEENS7_ILi192EEEEEELi192ENS_6half_tEfNS_4arch4Sm90ELb0ELb0ELb0ELb0ELb1ELb0ELb0ELb1ELb1ELb1ELb0ELb0EEENS1_21CollectiveEpilogueFwdINS6_IJSA_SC_SB_EEES9_SE_SG_Li256ELb0ELb1ELb0ELb0EEENS1_29StaticPersistentTileSchedulerILb0EEEEEEEEEvNT_6ParamsE --------------------------
	.section	.text._ZN7cutlass13device_kernelIN5flash11enable_sm90INS1_16FlashAttnFwdSm90INS1_25CollectiveMainloopFwdSm90ILi2EN4cute5tupleIJNS5_1CILi1EEES8_S8_EEENS6_IJNS7_ILi128EEENS7_ILi96EEENS7_ILi192EEEEEELi192ENS_6half_tEfNS_4arch4Sm90ELb0ELb0ELb0ELb0ELb1ELb0ELb0ELb1ELb1ELb1ELb0ELb0EEENS1_21CollectiveEpilogueFwdINS6_IJSA_SC_SB_EEES9_SE_SG_Li256ELb0ELb1ELb0ELb0EEENS1_29StaticPersistentTileSchedulerILb0EEEEEEEEEvNT_6ParamsE,"ax",@progbits
	.align	128
.text._ZN7cutlass13device_kernelIN5flash11enable_sm90INS1_16FlashAttnFwdSm90INS1_25CollectiveMainloopFwdSm90ILi2EN4cute5tupleIJNS5_1CILi1EEES8_S8_EEENS6_IJNS7_ILi128EEENS7_ILi96EEENS7_ILi192EEEEEELi192ENS_6half_tEfNS_4arch4Sm90ELb0ELb0ELb0ELb0ELb1ELb0ELb0ELb1ELb1ELb1ELb0ELb0EEENS1_21CollectiveEpilogueFwdINS6_IJSA_SC_SB_EEES9_SE_SG_Li256ELb0ELb1ELb0ELb0EEENS1_29StaticPersistentTileSchedulerILb0EEEEEEEEEvNT_6ParamsE:
        .type           _ZN7cutlass13device_kernelIN5flash11enable_sm90INS1_16FlashAttnFwdSm90INS1_25CollectiveMainloopFwdSm90ILi2EN4cute5tupleIJNS5_1CILi1EEES8_S8_EEENS6_IJNS7_ILi128EEENS7_ILi96EEENS7_ILi192EEEEEELi192ENS_6half_tEfNS_4arch4Sm90ELb0ELb0ELb0ELb0ELb1ELb0ELb0ELb1ELb1ELb1ELb0ELb0EEENS1_21CollectiveEpilogueFwdINS6_IJSA_SC_SB_EEES9_SE_SG_Li256ELb0ELb1ELb0ELb0EEENS1_29StaticPersistentTileSchedulerILb0EEEEEEEEEvNT_6ParamsE,@function
        .size           _ZN7cutlass13device_kernelIN5flash11enable_sm90INS1_16FlashAttnFwdSm90INS1_25CollectiveMainloopFwdSm90ILi2EN4cute5tupleIJNS5_1CILi1EEES8_S8_EEENS6_IJNS7_ILi128EEENS7_ILi96EEENS7_ILi192EEEEEELi192ENS_6half_tEfNS_4arch4Sm90ELb0ELb0ELb0ELb0ELb1ELb0ELb0ELb1ELb1ELb1ELb0ELb0EEENS1_21CollectiveEpilogueFwdINS6_IJSA_SC_SB_EEES9_SE_SG_Li256ELb0ELb1ELb0ELb0EEENS1_29StaticPersistentTileSchedulerILb0EEEEEEEEEvNT_6ParamsE,(.L_x_9 - _ZN7cutlass13device_kernelIN5flash11enable_sm90INS1_16FlashAttnFwdSm90INS1_25CollectiveMainloopFwdSm90ILi2EN4cute5tupleIJNS5_1CILi1EEES8_S8_EEENS6_IJNS7_ILi128EEENS7_ILi96EEENS7_ILi192EEEEEELi192ENS_6half_tEfNS_4arch4Sm90ELb0ELb0ELb0ELb0ELb1ELb0ELb0ELb1ELb1ELb1ELb0ELb0EEENS1_21CollectiveEpilogueFwdINS6_IJSA_SC_SB_EEES9_SE_SG_Li256ELb0ELb1ELb0ELb0EEENS1_29StaticPersistentTileSchedulerILb0EEEEEEEEEvNT_6ParamsE)
        .other          _ZN7cutlass13device_kernelIN5flash11enable_sm90INS1_16FlashAttnFwdSm90INS1_25CollectiveMainloopFwdSm90ILi2EN4cute5tupleIJNS5_1CILi1EEES8_S8_EEENS6_IJNS7_ILi128EEENS7_ILi96EEENS7_ILi192EEEEEELi192ENS_6half_tEfNS_4arch4Sm90ELb0ELb0ELb0ELb0ELb1ELb0ELb0ELb1ELb1ELb1ELb0ELb0EEENS1_21CollectiveEpilogueFwdINS6_IJSA_SC_SB_EEES9_SE_SG_Li256ELb0ELb1ELb0ELb0EEENS1_29StaticPersistentTileSchedulerILb0EEEEEEEEEvNT_6ParamsE,@"STO_CUDA_ENTRY STV_DEFAULT"
_ZN7cutlass13device_kernelIN5flash11enable_sm90INS1_16FlashAttnFwdSm90INS1_25CollectiveMainloopFwdSm90ILi2EN4cute5tupleIJNS5_1CILi1EEES8_S8_EEENS6_IJNS7_ILi128EEENS7_ILi96EEENS7_ILi192EEEEEELi192ENS_6half_tEfNS_4arch4Sm90ELb0ELb0ELb0ELb0ELb1ELb0ELb0ELb1ELb1ELb1ELb0ELb0EEENS1_21CollectiveEpilogueFwdINS6_IJSA_SC_SB_EEES9_SE_SG_Li256ELb0ELb1ELb0ELb0EEENS1_29StaticPersistentTileSchedulerILb0EEEEEEEEEvNT_6ParamsE:
[----:B------:R-:W-:Y:S01]  /*0000*/  LDC R1, c[0x0][0x37c] ;  /* 0x0000df00ff017b82 */ /* 0x000fe20000000800 */
[----:B------:R-:W-:Y:S05]  /*0010*/  EXIT ;  /* 0x000000000000794d */ /* 0x000fea0003800000 */
.L_x_0:
[----:B------:R-:W-:-:S00]  /*0020*/  BRA `(.L_x_0) ;  /* 0xfffffffc00fc7947 */ /* 0x000fc0000383ffff */
[----:B------:R-:W-:-:S00]  /*0030*/  NOP ;  /* 0x0000000000007918 */ /* 0x000fc00000000000 */
        /* <DEDUP_REMOVED lines=12> */
.L_x_9:


//--------------------- .text._ZN7cutlass13device_kernelIN5flash11enable_sm90INS1_16FlashAttnFwdSm90INS1_25CollectiveMainloopFwdSm90ILi2EN4cute5tupleIJNS5_1CILi1EEES8_S8_EEENS6_IJNS7_ILi128EEENS7_ILi96EEENS7_ILi192EEEEEELi192ENS_6half_tEfNS_4arch4Sm90ELb0ELb0ELb0ELb1ELb1ELb0ELb0ELb1ELb1ELb1ELb0ELb0EEENS1_21CollectiveEpilogueFwdINS6_IJSA_SC_SB_EEES9_SE_SG_Li256ELb1ELb1ELb0ELb0EEENS1_36VarlenDynamicPersistentTileSchedulerILi128ELi96ELi256ELi128ELb0ELb1ELb1ELb0ELb1ELb1EEEEEEEEEvNT_6ParamsE --------------------------
	.section	.text._ZN7cutlass13device_kernelIN5flash11enable_sm90INS1_16FlashAttnFwdSm90INS1_25CollectiveMainloopFwdSm90ILi2EN4cute5tupleIJNS5_1CILi1EEES8_S8_EEENS6_IJNS7_ILi128EEENS7_ILi96EEENS7_ILi192EEEEEELi192ENS_6half_tEfNS_4arch4Sm90ELb0ELb0ELb0ELb1ELb1ELb0ELb0ELb1ELb1ELb1ELb0ELb0EEENS1_21CollectiveEpilogueFwdINS6_IJSA_SC_SB_EEES9_SE_SG_Li256ELb1ELb1ELb0ELb0EEENS1_36VarlenDynamicPersistentTileSchedulerILi128ELi96ELi256ELi128ELb0ELb1ELb1ELb0ELb1ELb1EEEEEEEEEvNT_6ParamsE,"ax",@progbits
	.align	128
.text._ZN7cutlass13device_kernelIN5flash11enable_sm90INS1_16FlashAttnFwdSm90INS1_25CollectiveMainloopFwdSm90ILi2EN4cute5tupleIJNS5_1CILi1EEES8_S8_EEENS6_IJNS7_ILi128EEENS7_ILi96EEENS7_ILi192EEEEEELi192ENS_6half_tEfNS_4arch4Sm90ELb0ELb0ELb0ELb1ELb1ELb0ELb0ELb1ELb1ELb1ELb0ELb0EEENS1_21CollectiveEpilogueFwdINS6_IJSA_SC_SB_EEES9_SE_SG_Li256ELb1ELb1ELb0ELb0EEENS1_36VarlenDynamicPersistentTileSchedulerILi128ELi96ELi256ELi128ELb0ELb1ELb1ELb0ELb1ELb1EEEEEEEEEvNT_6ParamsE:
        .type           _ZN7cutlass13device_kernelIN5flash11enable_sm90INS1_16FlashAttnFwdSm90INS1_25CollectiveMainloopFwdSm90ILi2EN4cute5tupleIJNS5_1CILi1EEES8_S8_EEENS6_IJNS7_ILi128EEENS7_ILi96EEENS7_ILi192EEEEEELi192ENS_6half_tEfNS_4arch4Sm90ELb0ELb0ELb0ELb1ELb1ELb0ELb0ELb1ELb1ELb1ELb0ELb0EEENS1_21CollectiveEpilogueFwdINS6_IJSA_SC_SB_EEES9_SE_SG_Li256ELb1ELb1ELb0ELb0EEENS1_36VarlenDynamicPersistentTileSchedulerILi128ELi96ELi256ELi128ELb0ELb1ELb1ELb0ELb1ELb1EEEEEEEEEvNT_6ParamsE,@function
        .size           _ZN7cutlass13device_kernelIN5flash11enable_sm90INS1_16FlashAttnFwdSm90INS1_25CollectiveMainloopFwdSm90ILi2EN4cute5tupleIJNS5_1CILi1EEES8_S8_EEENS6_IJNS7_ILi128EEENS7_ILi96EEENS7_ILi192EEEEEELi192ENS_6half_tEfNS_4arch4Sm90ELb0ELb0ELb0ELb1ELb1ELb0ELb0ELb1ELb1ELb1ELb0ELb0EEENS1_21CollectiveEpilogueFwdINS6_IJSA_SC_SB_EEES9_SE_SG_Li256ELb1ELb1ELb0ELb0EEENS1_36VarlenDynamicPersistentTileSchedulerILi128ELi96ELi256ELi128ELb0ELb1ELb1ELb0ELb1ELb1EEEEEEEEEvNT_6ParamsE,(.L_x_10 - _ZN7cutlass13device_kernelIN5flash11enable_sm90INS1_16FlashAttnFwdSm90INS1_25CollectiveMainloopFwdSm90ILi2EN4cute5tupleIJNS5_1CILi1EEES8_S8_EEENS6_IJNS7_ILi128EEENS7_ILi96EEENS7_ILi192EEEEEELi192ENS_6half_tEfNS_4arch4Sm90ELb0ELb0ELb0ELb1ELb1ELb0ELb0ELb1ELb1ELb1ELb0ELb0EEENS1_21CollectiveEpilogueFwdINS6_IJSA_SC_SB_EEES9_SE_SG_Li256ELb1ELb1ELb0ELb0EEENS1_36VarlenDynamicPersistentTileSchedulerILi128ELi96ELi256ELi128ELb0ELb1ELb1ELb0ELb1ELb1EEEEEEEEEvNT_6ParamsE)
        .other          _ZN7cutlass13device_kernelIN5flash11enable_sm90INS1_16FlashAttnFwdSm90INS1_25CollectiveMainloopFwdSm90ILi2EN4cute5tupleIJNS5_1CILi1EEES8_S8_EEENS6_IJNS7_ILi128EEENS7_ILi96EEENS7_ILi192EEEEEELi192ENS_6half_tEfNS_4arch4Sm90ELb0ELb0ELb0ELb1ELb1ELb0ELb0ELb1ELb1ELb1ELb0ELb0EEENS1_21CollectiveEpilogueFwdINS6_IJSA_SC_SB_EEES9_SE_SG_Li256ELb1ELb1ELb0ELb0EEENS1_36VarlenDynamicPersistentTileSchedulerILi128ELi96ELi256ELi128ELb0ELb1ELb1ELb0ELb1ELb1EEEEEEEEEvNT_6ParamsE,@"STO_CUDA_ENTRY STV_DEFAULT"
_ZN7cutlass13device_kernelIN5flash11enable_sm90INS1_16FlashAttnFwdSm90INS1_25CollectiveMainloopFwdSm90ILi2EN4cute5tupleIJNS5_1CILi1EEES8_S8_EEENS6_IJNS7_ILi128EEENS7_ILi96EEENS7_ILi192EEEEEELi192ENS_6half_tEfNS_4arch4Sm90ELb0ELb0ELb0ELb1ELb1ELb0ELb0ELb1ELb1ELb1ELb0ELb0EEENS1_21CollectiveEpilogueFwdINS6_IJSA_SC_SB_EEES9_SE_SG_Li256ELb1ELb1ELb0ELb0EEENS1_36VarlenDynamicPersistentTileSchedulerILi128ELi96ELi256ELi128ELb0ELb1ELb1ELb0ELb1ELb1EEEEEEEEEvNT_6ParamsE:
[----:B------:R-:W-:Y:S01]  /*0000*/  LDC R1, c[0x0][0x37c] ;  /* 0x0000df00ff017b82 */ /* 0x000fe20000000800 */
[----:B------:R-:W-:Y:S05]  /*0010*/  EXIT ;  /* 0x000000000000794d */ /* 0x000fea0003800000 */
.L_x_1:
        /* <DEDUP_REMOVED lines=14> */
.L_x_10:


//--------------------- .text._ZN7cutlass13device_kernelIN5flash11enable_sm90INS1_16FlashAttnFwdSm90INS1_25CollectiveMainloopFwdSm90ILi2EN4cute5tupleIJNS5_1CILi1EEES8_S8_EEENS6_IJNS7_ILi128EEENS7_ILi96EEENS7_ILi192EEEEEELi192ENS_6half_tEfNS_4arch4Sm90ELb0ELb0ELb0ELb1ELb1ELb1ELb0ELb1ELb1ELb1ELb0ELb0EEENS1_21CollectiveEpilogueFwdINS6_IJSA_SC_SB_EEES9_SE_SG_Li256ELb1ELb1ELb0ELb0EEENS1_36VarlenDynamicPersistentTileSchedulerILi128ELi96ELi256ELi128ELb0ELb1ELb1ELb0ELb1ELb1EEEEEEEEEvNT_6ParamsE --------------------------
	.section	.text._ZN7cutlass13device_kernelIN5flash11enable_sm90INS1_16FlashAttnFwdSm90INS1_25CollectiveMainloopFwdSm90ILi2EN4cute5tupleIJNS5_1CILi1EEES8_S8_EEENS6_IJNS7_ILi128EEENS7_ILi96EEENS7_ILi192EEEEEELi192ENS_6half_tEfNS_4arch4Sm90ELb0ELb0ELb0ELb1ELb1ELb1ELb0ELb1ELb1ELb1ELb0ELb0EEENS1_21CollectiveEpilogueFwdINS6_IJSA_SC_SB_EEES9_SE_SG_Li256ELb1ELb1ELb0ELb0EEENS1_36VarlenDynamicPersistentTileSchedulerILi128ELi96ELi256ELi128ELb0ELb1ELb1ELb0ELb1ELb1EEEEEEEEEvNT_6ParamsE,"ax",@progbits
	.align	128
.text._ZN7cutlass13device_kernelIN5flash11enable_sm90INS1_16FlashAttnFwdSm90INS1_25CollectiveMainloopFwdSm90ILi2EN4cute5tupleIJNS5_1CILi1EEES8_S8_EEENS6_IJNS7_ILi128EEENS7_ILi96EEENS7_ILi192EEEEEELi192ENS_6half_tEfNS_4arch4Sm90ELb0ELb0ELb0ELb1ELb1ELb1ELb0ELb1ELb1ELb1ELb0ELb0EEENS1_21CollectiveEpilogueFwdINS6_IJSA_SC_SB_EEES9_SE_SG_Li256ELb1ELb1ELb0ELb0EEENS1_36VarlenDynamicPersistentTileSchedulerILi128ELi96ELi256ELi128ELb0ELb1ELb1ELb0ELb1ELb1EEEEEEEEEvNT_6ParamsE:
        .type           _ZN7cutlass13device_kernelIN5flash11enable_sm90INS1_16FlashAttnFwdSm90INS1_25CollectiveMainloopFwdSm90ILi2EN4cute5tupleIJNS5_1CILi1EEES8_S8_EEENS6_IJNS7_ILi128EEENS7_ILi96EEENS7_ILi192EEEEEELi192ENS_6half_tEfNS_4arch4Sm90ELb0ELb0ELb0ELb1ELb1ELb1ELb0ELb1ELb1ELb1ELb0ELb0EEENS1_21CollectiveEpilogueFwdINS6_IJSA_SC_SB_EEES9_SE_SG_Li256ELb1ELb1ELb0ELb0EEENS1_36VarlenDynamicPersistentTileSchedulerILi128ELi96ELi256ELi128ELb0ELb1ELb1ELb0ELb1ELb1EEEEEEEEEvNT_6ParamsE,@function
        .size           _ZN7cutlass13device_kernelIN5flash11enable_sm90INS1_16FlashAttnFwdSm90INS1_25CollectiveMainloopFwdSm90ILi2EN4cute5tupleIJNS5_1CILi1EEES8_S8_EEENS6_IJNS7_ILi128EEENS7_ILi96EEENS7_ILi192EEEEEELi192ENS_6half_tEfNS_4arch4Sm90ELb0ELb0ELb0ELb1ELb1ELb1ELb0ELb1ELb1ELb1ELb0ELb0EEENS1_21CollectiveEpilogueFwdINS6_IJSA_SC_SB_EEES9_SE_SG_Li256ELb1ELb1ELb0ELb0EEENS1_36VarlenDynamicPersistentTileSchedulerILi128ELi96ELi256ELi128ELb0ELb1ELb1ELb0ELb1ELb1EEEEEEEEEvNT_6ParamsE,(.L_x_11 - _ZN7cutlass13device_kernelIN5flash11enable_sm90INS1_16FlashAttnFwdSm90INS1_25CollectiveMainloopFwdSm90ILi2EN4cute5tupleIJNS5_1CILi1EEES8_S8_EEENS6_IJNS7_ILi128EEENS7_ILi96EEENS7_ILi192EEEEEELi192ENS_6half_tEfNS_4arch4Sm90ELb0ELb0ELb0ELb1ELb1ELb1ELb0ELb1ELb1ELb1ELb0ELb0EEENS1_21CollectiveEpilogueFwdINS6_IJSA_SC_SB_EEES9_SE_SG_Li256ELb1ELb1ELb0ELb0EEENS1_36VarlenDynamicPersistentTileSchedulerILi128ELi96ELi256ELi128ELb0ELb1ELb1ELb0ELb1ELb1EEEEEEEEEvNT_6ParamsE)
        .other          _ZN7cutlass13device_kernelIN5flash11enable_sm90INS1_16FlashAttnFwdSm90INS1_25CollectiveMainloopFwdSm90ILi2EN4cute5tupleIJNS5_1CILi1EEES8_S8_EEENS6_IJNS7_ILi128EEENS7_ILi96EEENS7_ILi192EEEEEELi192ENS_6half_tEfNS_4arch4Sm90ELb0ELb0ELb0ELb1ELb1ELb1ELb0ELb1ELb1ELb1ELb0ELb0EEENS1_21CollectiveEpilogueFwdINS6_IJSA_SC_SB_EEES9_SE_SG_Li256ELb1ELb1ELb0ELb0EEENS1_36VarlenDynamicPersistentTileSchedulerILi128ELi96ELi256ELi128ELb0ELb1ELb1ELb0ELb1ELb1EEEEEEEEEvNT_6ParamsE,@"STO_CUDA_ENTRY STV_DEFAULT"
_ZN7cutlass13device_kernelIN5flash11enable_sm90INS1_16FlashAttnFwdSm90INS1_25CollectiveMainloopFwdSm90ILi2EN4cute5tupleIJNS5_1CILi1EEES8_S8_EEENS6_IJNS7_ILi128EEENS7_ILi96EEENS7_ILi192EEEEEELi192ENS_6half_tEfNS_4arch4Sm90ELb0ELb0ELb0ELb1ELb1ELb1ELb0ELb1ELb1ELb1ELb0ELb0EEENS1_21CollectiveEpilogueFwdINS6_IJSA_SC_SB_EEES9_SE_SG_Li256ELb1ELb1ELb0ELb0EEENS1_36VarlenDynamicPersistentTileSchedulerILi128ELi96ELi256ELi128ELb0ELb1ELb1ELb0ELb1ELb1EEEEEEEEEvNT_6ParamsE:
[----:B------:R-:W-:Y:S01]  /*0000*/  LDC R1, c[0x0][0x37c] ;  /* 0x0000df00ff017b82 */ /* 0x000fe20000000800 */
[----:B------:R-:W-:Y:S05]  /*0010*/  EXIT ;  /* 0x000000000000794d */ /* 0x000fea0003800000 */
.L_x_2:
        /* <DEDUP_REMOVED lines=14> */
.L_x_11:


//--------------------- .text._ZN7cutlass13device_kernelIN5flash11enable_sm90INS1_16FlashAttnFwdSm90INS1_25CollectiveMainloopFwdSm90ILi2EN4cute5tupleIJNS5_1CILi1EEES8_S8_EEENS6_IJNS7_ILi128EEENS7_ILi96EEENS7_ILi192EEEEEELi192ENS_6half_tEfNS_4arch4Sm90ELb0ELb1ELb0ELb0ELb1ELb0ELb0ELb1ELb1ELb1ELb0ELb0EEENS1_21CollectiveEpilogueFwdINS6_IJSA_SC_SB_EEES9_SE_SG_Li256ELb0ELb1ELb0ELb0EEENS1_30DynamicPersistentTileSchedulerILi256ELi128ELb0ELb1ELb1EEEEEEEEEvNT_6ParamsE --------------------------
	.section	.text._ZN7cutlass13device_kernelIN5flash11enable_sm90INS1_16FlashAttnFwdSm90INS1_25CollectiveMainloopFwdSm90ILi2EN4cute5tupleIJNS5_1CILi1EEES8_S8_EEENS6_IJNS7_ILi128EEENS7_ILi96EEENS7_ILi192EEEEEELi192ENS_6half_tEfNS_4arch4Sm90ELb0ELb1ELb0ELb0ELb1ELb0ELb0ELb1ELb1ELb1ELb0ELb0EEENS1_21CollectiveEpilogueFwdINS6_IJSA_SC_SB_EEES9_SE_SG_Li256ELb0ELb1ELb0ELb0EEENS1_30DynamicPersistentTileSchedulerILi256ELi128ELb0ELb1ELb1EEEEEEEEEvNT_6ParamsE,"ax",@progbits
	.align	128
.text._ZN7cutlass13device_kernelIN5flash11enable_sm90INS1_16FlashAttnFwdSm90INS1_25CollectiveMainloopFwdSm90ILi2EN4cute5tupleIJNS5_1CILi1EEES8_S8_EEENS6_IJNS7_ILi128EEENS7_ILi96EEENS7_ILi192EEEEEELi192ENS_6half_tEfNS_4arch4Sm90ELb0ELb1ELb0ELb0ELb1ELb0ELb0ELb1ELb1ELb1ELb0ELb0EEENS1_21CollectiveEpilogueFwdINS6_IJSA_SC_SB_EEES9_SE_SG_Li256ELb0ELb1ELb0ELb0EEENS1_30DynamicPersistentTileSchedulerILi256ELi128ELb0ELb1ELb1EEEEEEEEEvNT_6ParamsE:
        .type           _ZN7cutlass13device_kernelIN5flash11enable_sm90INS1_16FlashAttnFwdSm90INS1_25CollectiveMainloopFwdSm90ILi2EN4cute5tupleIJNS5_1CILi1EEES8_S8_EEENS6_IJNS7_ILi128EEENS7_ILi96EEENS7_ILi192EEEEEELi192ENS_6half_tEfNS_4arch4Sm90ELb0ELb1ELb0ELb0ELb1ELb0ELb0ELb1ELb1ELb1ELb0ELb0EEENS1_21CollectiveEpilogueFwdINS6_IJSA_SC_SB_EEES9_SE_SG_Li256ELb0ELb1ELb0ELb0EEENS1_30DynamicPersistentTileSchedulerILi256ELi128ELb0ELb1ELb1EEEEEEEEEvNT_6ParamsE,@function
        .size           _ZN7cutlass13device_kernelIN5flash11enable_sm90INS1_16FlashAttnFwdSm90INS1_25CollectiveMainloopFwdSm90ILi2EN4cute5tupleIJNS5_1CILi1EEES8_S8_EEENS6_IJNS7_ILi128EEENS7_ILi96EEENS7_ILi192EEEEEELi192ENS_6half_tEfNS_4arch4Sm90ELb0ELb1ELb0ELb0ELb1ELb0ELb0ELb1ELb1ELb1ELb0ELb0EEENS1_21CollectiveEpilogueFwdINS6_IJSA_SC_SB_EEES9_SE_SG_Li256ELb0ELb1ELb0ELb0EEENS1_30DynamicPersistentTileSchedulerILi256ELi128ELb0ELb1ELb1EEEEEEEEEvNT_6ParamsE,(.L_x_12 - _ZN7cutlass13device_kernelIN5flash11enable_sm90INS1_16FlashAttnFwdSm90INS1_25CollectiveMainloopFwdSm90ILi2EN4cute5tupleIJNS5_1CILi1EEES8_S8_EEENS6_IJNS7_ILi128EEENS7_ILi96EEENS7_ILi192EEEEEELi192ENS_6half_tEfNS_4arch4Sm90ELb0ELb1ELb0ELb0ELb1ELb0ELb0ELb1ELb1ELb1ELb0ELb0EEENS1_21CollectiveEpilogueFwdINS6_IJSA_SC_SB_EEES9_SE_SG_Li256ELb0ELb1ELb0ELb0EEENS1_30DynamicPersistentTileSchedulerILi256ELi128ELb0ELb1ELb1EEEEEEEEEvNT_6ParamsE)
        .other          _ZN7cutlass13device_kernelIN5flash11enable_sm90INS1_16FlashAttnFwdSm90INS1_25CollectiveMainloopFwdSm90ILi2EN4cute5tupleIJNS5_1CILi1EEES8_S8_EEENS6_IJNS7_ILi128EEENS7_ILi96EEENS7_ILi192EEEEEELi192ENS_6half_tEfNS_4arch4Sm90ELb0ELb1ELb0ELb0ELb1ELb0ELb0ELb1ELb1ELb1ELb0ELb0EEENS1_21CollectiveEpilogueFwdINS6_IJSA_SC_SB_EEES9_SE_SG_Li256ELb0ELb1ELb0ELb0EEENS1_30DynamicPersistentTileSchedulerILi256ELi128ELb0ELb1ELb1EEEEEEEEEvNT_6ParamsE,@"STO_CUDA_ENTRY STV_DEFAULT"
_ZN7cutlass13device_kernelIN5flash11enable_sm90INS1_16FlashAttnFwdSm90INS1_25CollectiveMainloopFwdSm90ILi2EN4cute5tupleIJNS5_1CILi1EEES8_S8_EEENS6_IJNS7_ILi128EEENS7_ILi96EEENS7_ILi192EEEEEELi192ENS_6half_tEfNS_4arch4Sm90ELb0ELb1ELb0ELb0ELb1ELb0ELb0ELb1ELb1ELb1ELb0ELb0EEENS1_21CollectiveEpilogueFwdINS6_IJSA_SC_SB_EEES9_SE_SG_Li256ELb0ELb1ELb0ELb0EEENS1_30DynamicPersistentTileSchedulerILi256ELi128ELb0ELb1ELb1EEEEEEEEEvNT_6ParamsE:
[----:B------:R-:W-:Y:S01]  /*0000*/  LDC R1, c[0x0][0x37c] ;  /* 0x0000df00ff017b82 */ /* 0x000fe20000000800 */
[----:B------:R-:W-:Y:S05]  /*0010*/  EXIT ;  /* 0x000000000000794d */ /* 0x000fea0003800000 */
.L_x_3:
        /* <DEDUP_REMOVED lines=14> */
.L_x_12:


//--------------------- .text._ZN7cutlass13device_kernelIN5flash11enable_sm90INS1_16FlashAttnFwdSm90INS1_25CollectiveMainloopFwdSm90ILi2EN4cute5tupleIJNS5_1CILi1EEES8_S8_EEENS6_IJNS7_ILi128EEENS7_ILi96EEENS7_ILi192EEEEEELi192ENS_6half_tEfNS_4arch4Sm90ELb0ELb1ELb0ELb1ELb1ELb0ELb0ELb1ELb1ELb1ELb0ELb0EEENS1_21CollectiveEpilogueFwdINS6_IJSA_SC_SB_EEES9_SE_SG_Li256ELb1ELb1ELb0ELb0EEENS1_36VarlenDynamicPersistentTileSchedulerILi128ELi96ELi256ELi128ELb0ELb1ELb1ELb1ELb0ELb1EEEEEEEEEvNT_6ParamsE --------------------------
	.section	.text._ZN7cutlass13device_kernelIN5flash11enable_sm90INS1_16FlashAttnFwdSm90INS1_25CollectiveMainloopFwdSm90ILi2EN4cute5tupleIJNS5_1CILi1EEES8_S8_EEENS6_IJNS7_ILi128EEENS7_ILi96EEENS7_ILi192EEEEEELi192ENS_6half_tEfNS_4arch4Sm90ELb0ELb1ELb0ELb1ELb1ELb0ELb0ELb1ELb1ELb1ELb0ELb0EEENS1_21CollectiveEpilogueFwdINS6_IJSA_SC_SB_EEES9_SE_SG_Li256ELb1ELb1ELb0ELb0EEENS1_36VarlenDynamicPersistentTileSchedulerILi128ELi96ELi256ELi128ELb0ELb1ELb1ELb1ELb0ELb1EEEEEEEEEvNT_6ParamsE,"ax",@progbits
	.align	128
.text._ZN7cutlass13device_kernelIN5flash11enable_sm90INS1_16FlashAttnFwdSm90INS1_25CollectiveMainloopFwdSm90ILi2EN4cute5tupleIJNS5_1CILi1EEES8_S8_EEENS6_IJNS7_ILi128EEENS7_ILi96EEENS7_ILi192EEEEEELi192ENS_6half_tEfNS_4arch4Sm90ELb0ELb1ELb0ELb1ELb1ELb0ELb0ELb1ELb1ELb1ELb0ELb0EEENS1_21CollectiveEpilogueFwdINS6_IJSA_SC_SB_EEES9_SE_SG_Li256ELb1ELb1ELb0ELb0EEENS1_36VarlenDynamicPersistentTileSchedulerILi128ELi96ELi256ELi128ELb0ELb1ELb1ELb1ELb0ELb1EEEEEEEEEvNT_6ParamsE:
        .type           _ZN7cutlass13device_kernelIN5flash11enable_sm90INS1_16FlashAttnFwdSm90INS1_25CollectiveMainloopFwdSm90ILi2EN4cute5tupleIJNS5_1CILi1EEES8_S8_EEENS6_IJNS7_ILi128EEENS7_ILi96EEENS7_ILi192EEEEEELi192ENS_6half_tEfNS_4arch4Sm90ELb0ELb1ELb0ELb1ELb1ELb0ELb0ELb1ELb1ELb1ELb0ELb0EEENS1_21CollectiveEpilogueFwdINS6_IJSA_SC_SB_EEES9_SE_SG_Li256ELb1ELb1ELb0ELb0EEENS1_36VarlenDynamicPersistentTileSchedulerILi128ELi96ELi256ELi128ELb0ELb1ELb1ELb1ELb0ELb1EEEEEEEEEvNT_6ParamsE,@function
        .size           _ZN7cutlass13device_kernelIN5flash11enable_sm90INS1_16FlashAttnFwdSm90INS1_25CollectiveMainloopFwdSm90ILi2EN4cute5tupleIJNS5_1CILi1EEES8_S8_EEENS6_IJNS7_ILi128EEENS7_ILi96EEENS7_ILi192EEEEEELi192ENS_6half_tEfNS_4arch4Sm90ELb0ELb1ELb0ELb1ELb1ELb0ELb0ELb1ELb1ELb1ELb0ELb0EEENS1_21CollectiveEpilogueFwdINS6_IJSA_SC_SB_EEES9_SE_SG_Li256ELb1ELb1ELb0ELb0EEENS1_36VarlenDynamicPersistentTileSchedulerILi128ELi96ELi256ELi128ELb0ELb1ELb1ELb1ELb0ELb1EEEEEEEEEvNT_6ParamsE,(.L_x_13 - _ZN7cutlass13device_kernelIN5flash11enable_sm90INS1_16FlashAttnFwdSm90INS1_25CollectiveMainloopFwdSm90ILi2EN4cute5tupleIJNS5_1CILi1EEES8_S8_EEENS6_IJNS7_ILi128EEENS7_ILi96EEENS7_ILi192EEEEEELi192ENS_6half_tEfNS_4arch4Sm90ELb0ELb1ELb0ELb1ELb1ELb0ELb0ELb1ELb1ELb1ELb0ELb0EEENS1_21CollectiveEpilogueFwdINS6_IJSA_SC_SB_EEES9_SE_SG_Li256ELb1ELb1ELb0ELb0EEENS1_36VarlenDynamicPersistentTileSchedulerILi128ELi96ELi256ELi128ELb0ELb1ELb1ELb1ELb0ELb1EEEEEEEEEvNT_6ParamsE)
        .other          _ZN7cutlass13device_kernelIN5flash11enable_sm90INS1_16FlashAttnFwdSm90INS1_25CollectiveMainloopFwdSm90ILi2EN4cute5tupleIJNS5_1CILi1EEES8_S8_EEENS6_IJNS7_ILi128EEENS7_ILi96EEENS7_ILi192EEEEEELi192ENS_6half_tEfNS_4arch4Sm90ELb0ELb1ELb0ELb1ELb1ELb0ELb0ELb1ELb1ELb1ELb0ELb0EEENS1_21CollectiveEpilogueFwdINS6_IJSA_SC_SB_EEES9_SE_SG_Li256ELb1ELb1ELb0ELb0EEENS1_36VarlenDynamicPersistentTileSchedulerILi128ELi96ELi256ELi128ELb0ELb1ELb1ELb1ELb0ELb1EEEEEEEEEvNT_6ParamsE,@"STO_CUDA_ENTRY STV_DEFAULT"
_ZN7cutlass13device_kernelIN5flash11enable_sm90INS1_16FlashAttnFwdSm90INS1_25CollectiveMainloopFwdSm90ILi2EN4cute5tupleIJNS5_1CILi1EEES8_S8_EEENS6_IJNS7_ILi128EEENS7_ILi96EEENS7_ILi192EEEEEELi192ENS_6half_tEfNS_4arch4Sm90ELb0ELb1ELb0ELb1ELb1ELb0ELb0ELb1ELb1ELb1ELb0ELb0EEENS1_21CollectiveEpilogueFwdINS6_IJSA_SC_SB_EEES9_SE_SG_Li256ELb1ELb1ELb0ELb0EEENS1_36VarlenDynamicPersistentTileSchedulerILi128ELi96ELi256ELi128ELb0ELb1ELb1ELb1ELb0ELb1EEEEEEEEEvNT_6ParamsE:
[----:B------:R-:W-:Y:S01]  /*0000*/  LDC R1, c[0x0][0x37c] ;  /* 0x0000df00ff017b82 */ /* 0x000fe20000000800 */
[----:B------:R-:W-:Y:S05]  /*0010*/  EXIT ;  /* 0x000000000000794d */ /* 0x000fea0003800000 */
.L_x_4:
        /* <DEDUP_REMOVED lines=14> */
.L_x_13:


//--------------------- .text._ZN7cutlass13device_kernelIN5flash11enable_sm90INS1_16FlashAttnFwdSm90INS1_25CollectiveMainloopFwdSm90ILi2EN4cute5tupleIJNS5_1CILi1EEES8_S8_EEENS6_IJNS7_ILi128EEENS7_ILi96EEENS7_ILi192EEEEEELi192ENS_6half_tEfNS_4arch4Sm90ELb0ELb1ELb0ELb1ELb1ELb1ELb0ELb1ELb1ELb1ELb0ELb0EEENS1_21CollectiveEpilogueFwdINS6_IJSA_SC_SB_EEES9_SE_SG_Li256ELb1ELb1ELb0ELb0EEENS1_36VarlenDynamicPersistentTileSchedulerILi128ELi96ELi256ELi128ELb0ELb1ELb1ELb1ELb0ELb1EEEEEEEEEvNT_6ParamsE --------------------------
	.section	.text._ZN7cutlass13device_kernelIN5flash11enable_sm90INS1_16FlashAttnFwdSm90INS1_25CollectiveMainloopFwdSm90ILi2EN4cute5tupleIJNS5_1CILi1EEES8_S8_EEENS6_IJNS7_ILi128EEENS7_ILi96EEENS7_ILi192EEEEEELi192ENS_6half_tEfNS_4arch4Sm90ELb0ELb1ELb0ELb1ELb1ELb1ELb0ELb1ELb1ELb1ELb0ELb0EEENS1_21CollectiveEpilogueFwdINS6_IJSA_SC_SB_EEES9_SE_SG_Li256ELb1ELb1ELb0ELb0EEENS1_36VarlenDynamicPersistentTileSchedulerILi128ELi96ELi256ELi128ELb0ELb1ELb1ELb1ELb0ELb1EEEEEEEEEvNT_6ParamsE,"ax",@progbits
	.align	128
.text._ZN7cutlass13device_kernelIN5flash11enable_sm90INS1_16FlashAttnFwdSm90INS1_25CollectiveMainloopFwdSm90ILi2EN4cute5tupleIJNS5_1CILi1EEES8_S8_EEENS6_IJNS7_ILi128EEENS7_ILi96EEENS7_ILi192EEEEEELi192ENS_6half_tEfNS_4arch4Sm90ELb0ELb1ELb0ELb1ELb1ELb1ELb0ELb1ELb1ELb1ELb0ELb0EEENS1_21CollectiveEpilogueFwdINS6_IJSA_SC_SB_EEES9_SE_SG_Li256ELb1ELb1ELb0ELb0EEENS1_36VarlenDynamicPersistentTileSchedulerILi128ELi96ELi256ELi128ELb0ELb1ELb1ELb1ELb0ELb1EEEEEEEEEvNT_6ParamsE:
        .type           _ZN7cutlass13device_kernelIN5flash11enable_sm90INS1_16FlashAttnFwdSm90INS1_25CollectiveMainloopFwdSm90ILi2EN4cute5tupleIJNS5_1CILi1EEES8_S8_EEENS6_IJNS7_ILi128EEENS7_ILi96EEENS7_ILi192EEEEEELi192ENS_6half_tEfNS_4arch4Sm90ELb0ELb1ELb0ELb1ELb1ELb1ELb0ELb1ELb1ELb1ELb0ELb0EEENS1_21CollectiveEpilogueFwdINS6_IJSA_SC_SB_EEES9_SE_SG_Li256ELb1ELb1ELb0ELb0EEENS1_36VarlenDynamicPersistentTileSchedulerILi128ELi96ELi256ELi128ELb0ELb1ELb1ELb1ELb0ELb1EEEEEEEEEvNT_6ParamsE,@function
        .size           _ZN7cutlass13device_kernelIN5flash11enable_sm90INS1_16FlashAttnFwdSm90INS1_25CollectiveMainloopFwdSm90ILi2EN4cute5tupleIJNS5_1CILi1EEES8_S8_EEENS6_IJNS7_ILi128EEENS7_ILi96EEENS7_ILi192EEEEEELi192ENS_6half_tEfNS_4arch4Sm90ELb0ELb1ELb0ELb1ELb1ELb1ELb0ELb1ELb1ELb1ELb0ELb0EEENS1_21CollectiveEpilogueFwdINS6_IJSA_SC_SB_EEES9_SE_SG_Li256ELb1ELb1ELb0ELb0EEENS1_36VarlenDynamicPersistentTileSchedulerILi128ELi96ELi256ELi128ELb0ELb1ELb1ELb1ELb0ELb1EEEEEEEEEvNT_6ParamsE,(.L_x_14 - _ZN7cutlass13device_kernelIN5flash11enable_sm90INS1_16FlashAttnFwdSm90INS1_25CollectiveMainloopFwdSm90ILi2EN4cute5tupleIJNS5_1CILi1EEES8_S8_EEENS6_IJNS7_ILi128EEENS7_ILi96EEENS7_ILi192EEEEEELi192ENS_6half_tEfNS_4arch4Sm90ELb0ELb1ELb0ELb1ELb1ELb1ELb0ELb1ELb1ELb1ELb0ELb0EEENS1_21CollectiveEpilogueFwdINS6_IJSA_SC_SB_EEES9_SE_SG_Li256ELb1ELb1ELb0ELb0EEENS1_36VarlenDynamicPersistentTileSchedulerILi128ELi96ELi256ELi128ELb0ELb1ELb1ELb1ELb0ELb1EEEEEEEEEvNT_6ParamsE)
        .other          _ZN7cutlass13device_kernelIN5flash11enable_sm90INS1_16FlashAttnFwdSm90INS1_25CollectiveMainloopFwdSm90ILi2EN4cute5tupleIJNS5_1CILi1EEES8_S8_EEENS6_IJNS7_ILi128EEENS7_ILi96EEENS7_ILi192EEEEEELi192ENS_6half_tEfNS_4arch4Sm90ELb0ELb1ELb0ELb1ELb1ELb1ELb0ELb1ELb1ELb1ELb0ELb0EEENS1_21CollectiveEpilogueFwdINS6_IJSA_SC_SB_EEES9_SE_SG_Li256ELb1ELb1ELb0ELb0EEENS1_36VarlenDynamicPersistentTileSchedulerILi128ELi96ELi256ELi128ELb0ELb1ELb1ELb1ELb0ELb1EEEEEEEEEvNT_6ParamsE,@"STO_CUDA_ENTRY STV_DEFAULT"
_ZN7cutlass13device_kernelIN5flash11enable_sm90INS1_16FlashAttnFwdSm90INS1_25CollectiveMainloopFwdSm90ILi2EN4cute5tupleIJNS5_1CILi1EEES8_S8_EEENS6_IJNS7_ILi128EEENS7_ILi96EEENS7_ILi192EEEEEELi192ENS_6half_tEfNS_4arch4Sm90ELb0ELb1ELb0ELb1ELb1ELb1ELb0ELb1ELb1ELb1ELb0ELb0EEENS1_21CollectiveEpilogueFwdINS6_IJSA_SC_SB_EEES9_SE_SG_Li256ELb1ELb1ELb0ELb0EEENS1_36VarlenDynamicPersistentTileSchedulerILi128ELi96ELi256ELi128ELb0ELb1ELb1ELb1ELb0ELb1EEEEEEEEEvNT_6ParamsE:
[----:B------:R-:W-:Y:S01]  /*0000*/  LDC R1, c[0x0][0x37c] ;  /* 0x0000df00ff017b82 */ /* 0x000fe20000000800 */
[----:B------:R-:W-:Y:S05]  /*0010*/  EXIT ;  /* 0x000000000000794d */ /* 0x000fea0003800000 */
.L_x_5:
        /* <DEDUP_REMOVED lines=14> */
.L_x_14:


//--------------------- .text._ZN7cutlass13device_kernelIN5flash11enable_sm90INS1_16FlashAttnFwdSm90INS1_25CollectiveMainloopFwdSm90ILi2EN4cute5tupleIJNS5_1CILi1EEES8_S8_EEENS6_IJNS7_ILi128EEENS7_ILi96EEENS7_ILi192EEEEEELi192ENS_6half_tEfNS_4arch4Sm90ELb1ELb0ELb0ELb0ELb1ELb0ELb0ELb1ELb1ELb1ELb0ELb0EEENS1_21CollectiveEpilogueFwdINS6_IJSA_SC_SB_EEES9_SE_SG_Li256ELb0ELb1ELb0ELb0EEENS1_30DynamicPersistentTileSchedulerILi256ELi128ELb0ELb1ELb1EEEEEEEEEvNT_6ParamsE --------------------------
	.section	.text._ZN7cutlass13device_kernelIN5flash11enable_sm90INS1_16FlashAttnFwdSm90INS1_25CollectiveMainloopFwdSm90ILi2EN4cute5tupleIJNS5_1CILi1EEES8_S8_EEENS6_IJNS7_ILi128EEENS7_ILi96EEENS7_ILi192EEEEEELi192ENS_6half_tEfNS_4arch4Sm90ELb1ELb0ELb0ELb0ELb1ELb0ELb0ELb1ELb1ELb1ELb0ELb0EEENS1_21CollectiveEpilogueFwdINS6_IJSA_SC_SB_EEES9_SE_SG_Li256ELb0ELb1ELb0ELb0EEENS1_30DynamicPersistentTileSchedulerILi256ELi128ELb0ELb1ELb1EEEEEEEEEvNT_6ParamsE,"ax",@progbits
	.align	128
.text._ZN7cutlass13device_kernelIN5flash11enable_sm90INS1_16FlashAttnFwdSm90INS1_25CollectiveMainloopFwdSm90ILi2EN4cute5tupleIJNS5_1CILi1EEES8_S8_EEENS6_IJNS7_ILi128EEENS7_ILi96EEENS7_ILi192EEEEEELi192ENS_6half_tEfNS_4arch4Sm90ELb1ELb0ELb0ELb0ELb1ELb0ELb0ELb1ELb1ELb1ELb0ELb0EEENS1_21CollectiveEpilogueFwdINS6_IJSA_SC_SB_EEES9_SE_SG_Li256ELb0ELb1ELb0ELb0EEENS1_30DynamicPersistentTileSchedulerILi256ELi128ELb0ELb1ELb1EEEEEEEEEvNT_6ParamsE:
        .type           _ZN7cutlass13device_kernelIN5flash11enable_sm90INS1_16FlashAttnFwdSm90INS1_25CollectiveMainloopFwdSm90ILi2EN4cute5tupleIJNS5_1CILi1EEES8_S8_EEENS6_IJNS7_ILi128EEENS7_ILi96EEENS7_ILi192EEEEEELi192ENS_6half_tEfNS_4arch4Sm90ELb1ELb0ELb0ELb0ELb1ELb0ELb0ELb1ELb1ELb1ELb0ELb0EEENS1_21CollectiveEpilogueFwdINS6_IJSA_SC_SB_EEES9_SE_SG_Li256ELb0ELb1ELb0ELb0EEENS1_30DynamicPersistentTileSchedulerILi256ELi128ELb0ELb1ELb1EEEEEEEEEvNT_6ParamsE,@function
        .size           _ZN7cutlass13device_kernelIN5flash11enable_sm90INS1_16FlashAttnFwdSm90INS1_25CollectiveMainloopFwdSm90ILi2EN4cute5tupleIJNS5_1CILi1EEES8_S8_EEENS6_IJNS7_ILi128EEENS7_ILi96EEENS7_ILi192EEEEEELi192ENS_6half_tEfNS_4arch4Sm90ELb1ELb0ELb0ELb0ELb1ELb0ELb0ELb1ELb1ELb1ELb0ELb0EEENS1_21CollectiveEpilogueFwdINS6_IJSA_SC_SB_EEES9_SE_SG_Li256ELb0ELb1ELb0ELb0EEENS1_30DynamicPersistentTileSchedulerILi256ELi128ELb0ELb1ELb1EEEEEEEEEvNT_6ParamsE,(.L_x_15 - _ZN7cutlass13device_kernelIN5flash11enable_sm90INS1_16FlashAttnFwdSm90INS1_25CollectiveMainloopFwdSm90ILi2EN4cute5tupleIJNS5_1CILi1EEES8_S8_EEENS6_IJNS7_ILi128EEENS7_ILi96EEENS7_ILi192EEEEEELi192ENS_6half_tEfNS_4arch4Sm90ELb1ELb0ELb0ELb0ELb1ELb0ELb0ELb1ELb1ELb1ELb0ELb0EEENS1_21CollectiveEpilogueFwdINS6_IJSA_SC_SB_EEES9_SE_SG_Li256ELb0ELb1ELb0ELb0EEENS1_30DynamicPersistentTileSchedulerILi256ELi128ELb0ELb1ELb1EEEEEEEEEvNT_6ParamsE)
        .other          _ZN7cutlass13device_kernelIN5flash11enable_sm90INS1_16FlashAttnFwdSm90INS1_25CollectiveMainloopFwdSm90ILi2EN4cute5tupleIJNS5_1CILi1EEES8_S8_EEENS6_IJNS7_ILi128EEENS7_ILi96EEENS7_ILi192EEEEEELi192ENS_6half_tEfNS_4arch4Sm90ELb1ELb0ELb0ELb0ELb1ELb0ELb0ELb1ELb1ELb1ELb0ELb0EEENS1_21CollectiveEpilogueFwdINS6_IJSA_SC_SB_EEES9_SE_SG_Li256ELb0ELb1ELb0ELb0EEENS1_30DynamicPersistentTileSchedulerILi256ELi128ELb0ELb1ELb1EEEEEEEEEvNT_6ParamsE,@"STO_CUDA_ENTRY STV_DEFAULT"
_ZN7cutlass13device_kernelIN5flash11enable_sm90INS1_16FlashAttnFwdSm90INS1_25CollectiveMainloopFwdSm90ILi2EN4cute5tupleIJNS5_1CILi1EEES8_S8_EEENS6_IJNS7_ILi128EEENS7_ILi96EEENS7_ILi192EEEEEELi192ENS_6half_tEfNS_4arch4Sm90ELb1ELb0ELb0ELb0ELb1ELb0ELb0ELb1ELb1ELb1ELb0ELb0EEENS1_21CollectiveEpilogueFwdINS6_IJSA_SC_SB_EEES9_SE_SG_Li256ELb0ELb1ELb0ELb0EEENS1_30DynamicPersistentTileSchedulerILi256ELi128ELb0ELb1ELb1EEEEEEEEEvNT_6ParamsE:
[----:B------:R-:W-:Y:S01]  /*0000*/  LDC R1, c[0x0][0x37c] ;  /* 0x0000df00ff017b82 */ /* 0x000fe20000000800 */
[----:B------:R-:W-:Y:S05]  /*0010*/  EXIT ;  /* 0x000000000000794d */ /* 0x000fea0003800000 */
.L_x_6:
        /* <DEDUP_REMOVED lines=14> */
.L_x_15:


//--------------------- .text._ZN7cutlass13device_kernelIN5flash11enable_sm90INS1_16FlashAttnFwdSm90INS1_25CollectiveMainloopFwdSm90ILi2EN4cute5tupleIJNS5_1CILi1EEES8_S8_EEENS6_IJNS7_ILi128EEENS7_ILi96EEENS7_ILi192EEEEEELi192ENS_6half_tEfNS_4arch4Sm90ELb1ELb0ELb0ELb1ELb1ELb0ELb0ELb1ELb1ELb1ELb0ELb0EEENS1_21CollectiveEpilogueFwdINS6_IJSA_SC_SB_EEES9_SE_SG_Li256ELb1ELb1ELb0ELb0EEENS1_36VarlenDynamicPersistentTileSchedulerILi128ELi96ELi256ELi128ELb0ELb1ELb1ELb1ELb1ELb1EEEEEEEEEvNT_6ParamsE --------------------------
	.section	.text._ZN7cutlass13device_kernelIN5flash11enable_sm90INS1_16FlashAttnFwdSm90INS1_25CollectiveMainloopFwdSm90ILi2EN4cute5tupleIJNS5_1CILi1EEES8_S8_EEENS6_IJNS7_ILi128EEENS7_ILi96EEENS7_ILi192EEEEEELi192ENS_6half_tEfNS_4arch4Sm90ELb1ELb0ELb0ELb1ELb1ELb0ELb0ELb1ELb1ELb1ELb0ELb0EEENS1_21CollectiveEpilogueFwdINS6_IJSA_SC_SB_EEES9_SE_SG_Li256ELb1ELb1ELb0ELb0EEENS1_36VarlenDynamicPersistentTileSchedulerILi128ELi96ELi256ELi128ELb0ELb1ELb1ELb1ELb1ELb1EEEEEEEEEvNT_6ParamsE,"ax",@progbits
	.align	128
.text._ZN7cutlass13device_kernelIN5flash11enable_sm90INS1_16FlashAttnFwdSm90INS1_25CollectiveMainloopFwdSm90ILi2EN4cute5tupleIJNS5_1CILi1EEES8_S8_EEENS6_IJNS7_ILi128EEENS7_ILi96EEENS7_ILi192EEEEEELi192ENS_6half_tEfNS_4arch4Sm90ELb1ELb0ELb0ELb1ELb1ELb0ELb0ELb1ELb1ELb1ELb0ELb0EEENS1_21CollectiveEpilogueFwdINS6_IJSA_SC_SB_EEES9_SE_SG_Li256ELb1ELb1ELb0ELb0EEENS1_36VarlenDynamicPersistentTileSchedulerILi128ELi96ELi256ELi128ELb0ELb1ELb1ELb1ELb1ELb1EEEEEEEEEvNT_6ParamsE:
        .type           _ZN7cutlass13device_kernelIN5flash11enable_sm90INS1_16FlashAttnFwdSm90INS1_25CollectiveMainloopFwdSm90ILi2EN4cute5tupleIJNS5_1CILi1EEES8_S8_EEENS6_IJNS7_ILi128EEENS7_ILi96EEENS7_ILi192EEEEEELi192ENS_6half_tEfNS_4arch4Sm90ELb1ELb0ELb0ELb1ELb1ELb0ELb0ELb1ELb1ELb1ELb0ELb0EEENS1_21CollectiveEpilogueFwdINS6_IJSA_SC_SB_EEES9_SE_SG_Li256ELb1ELb1ELb0ELb0EEENS1_36VarlenDynamicPersistentTileSchedulerILi128ELi96ELi256ELi128ELb0ELb1ELb1ELb1ELb1ELb1EEEEEEEEEvNT_6ParamsE,@function
        .size           _ZN7cutlass13device_kernelIN5flash11enable_sm90INS1_16FlashAttnFwdSm90INS1_25CollectiveMainloopFwdSm90ILi2EN4cute5tupleIJNS5_1CILi1EEES8_S8_EEENS6_IJNS7_ILi128EEENS7_ILi96EEENS7_ILi192EEEEEELi192ENS_6half_tEfNS_4arch4Sm90ELb1ELb0ELb0ELb1ELb1ELb0ELb0ELb1ELb1ELb1ELb0ELb0EEENS1_21CollectiveEpilogueFwdINS6_IJSA_SC_SB_EEES9_SE_SG_Li256ELb1ELb1ELb0ELb0EEENS1_36VarlenDynamicPersistentTileSchedulerILi128ELi96ELi256ELi128ELb0ELb1ELb1ELb1ELb1ELb1EEEEEEEEEvNT_6ParamsE,(.L_x_16 - _ZN7cutlass13device_kernelIN5flash11enable_sm90INS1_16FlashAttnFwdSm90INS1_25CollectiveMainloopFwdSm90ILi2EN4cute5tupleIJNS5_1CILi1EEES8_S8_EEENS6_IJNS7_ILi128EEENS7_ILi96EEENS7_ILi192EEEEEELi192ENS_6half_tEfNS_4arch4Sm90ELb1ELb0ELb0ELb1ELb1ELb0ELb0ELb1ELb1ELb1ELb0ELb0EEENS1_21CollectiveEpilogueFwdINS6_IJSA_SC_SB_EEES9_SE_SG_Li256ELb1ELb1ELb0ELb0EEENS1_36VarlenDynamicPersistentTileSchedulerILi128ELi96ELi256ELi128ELb0ELb1ELb1ELb1ELb1ELb1EEEEEEEEEvNT_6ParamsE)
        .other          _ZN7cutlass13device_kernelIN5flash11enable_sm90INS1_16FlashAttnFwdSm90INS1_25CollectiveMainloopFwdSm90ILi2EN4cute5tupleIJNS5_1CILi1EEES8_S8_EEENS6_IJNS7_ILi128EEENS7_ILi96EEENS7_ILi192EEEEEELi192ENS_6half_tEfNS_4arch4Sm90ELb1ELb0ELb0ELb1ELb1ELb0ELb0ELb1ELb1ELb1ELb0ELb0EEENS1_21CollectiveEpilogueFwdINS6_IJSA_SC_SB_EEES9_SE_SG_Li256ELb1ELb1ELb0ELb0EEENS1_36VarlenDynamicPersistentTileSchedulerILi128ELi96ELi256ELi128ELb0ELb1ELb1ELb1ELb1ELb1EEEEEEEEEvNT_6ParamsE,@"STO_CUDA_ENTRY STV_DEFAULT"
_ZN7cutlass13device_kernelIN5flash11enable_sm90INS1_16FlashAttnFwdSm90INS1_25CollectiveMainloopFwdSm90ILi2EN4cute5tupleIJNS5_1CILi1EEES8_S8_EEENS6_IJNS7_ILi128EEENS7_ILi96EEENS7_ILi192EEEEEELi192ENS_6half_tEfNS_4arch4Sm90ELb1ELb0ELb0ELb1ELb1ELb0ELb0ELb1ELb1ELb1ELb0ELb0EEENS1_21CollectiveEpilogueFwdINS6_IJSA_SC_SB_EEES9_SE_SG_Li256ELb1ELb1ELb0ELb0EEENS1_36VarlenDynamicPersistentTileSchedulerILi128ELi96ELi256ELi128ELb0ELb1ELb1ELb1ELb1ELb1EEEEEEEEEvNT_6ParamsE:
[----:B------:R-:W-:Y:S01]  /*0000*/  LDC R1, c[0x0][0x37c] ;  /* 0x0000df00ff017b82 */ /* 0x000fe20000000800 */
[----:B------:R-:W-:Y:S05]  /*0010*/  EXIT ;  /* 0x000000000000794d */ /* 0x000fea0003800000 */
.L_x_7:
        /* <DEDUP_REMOVED lines=14> */
.L_x_16:


//--------------------- .text._ZN7cutlass13device_kernelIN5flash11enable_sm90INS1_16FlashAttnFwdSm90INS1_25CollectiveMainloopFwdSm90ILi2EN4cute5tupleIJNS5_1CILi1EEES8_S8_EEENS6_IJNS7_ILi128EEENS7_ILi96EEENS7_ILi192EEEEEELi192ENS_6half_tEfNS_4arch4Sm90ELb1ELb0ELb0ELb1ELb1ELb1ELb0ELb1ELb1ELb1ELb0ELb0EEENS1_21CollectiveEpilogueFwdINS6_IJSA_SC_SB_EEES9_SE_SG_Li256ELb1ELb1ELb0ELb0EEENS1_36VarlenDynamicPersistentTileSchedulerILi128ELi96ELi256ELi128ELb0ELb1ELb1ELb1ELb1ELb1EEEEEEEEEvNT_6ParamsE --------------------------
	.section	.text._ZN7cutlass13device_kernelIN5flash11enable_sm90INS1_16FlashAttnFwdSm90INS1_25CollectiveMainloopFwdSm90ILi2EN4cute5tupleIJNS5_1CILi1EEES8_S8_EEENS6_IJNS7_ILi128EEENS7_ILi96EEENS7_ILi192EEEEEELi192ENS_6half_tEfNS_4arch4Sm90ELb1ELb0ELb0ELb1ELb1ELb1ELb0ELb1ELb1ELb1ELb0ELb0EEENS1_21CollectiveEpilogueFwdINS6_IJSA_SC_SB_EEES9_SE_SG_Li256ELb1ELb1ELb0ELb0EEENS1_36VarlenDynamicPersistentTileSchedulerILi128ELi96ELi256ELi128ELb0ELb1ELb1ELb1ELb1ELb1EEEEEEEEEvNT_6ParamsE,"ax",@progbits
	.align	128
.text._ZN7cutlass13device_kernelIN5flash11enable_sm90INS1_16FlashAttnFwdSm90INS1_25CollectiveMainloopFwdSm90ILi2EN4cute5tupleIJNS5_1CILi1EEES8_S8_EEENS6_IJNS7_ILi128EEENS7_ILi96EEENS7_ILi192EEEEEELi192ENS_6half_tEfNS_4arch4Sm90ELb1ELb0ELb0ELb1ELb1ELb1ELb0ELb1ELb1ELb1ELb0ELb0EEENS1_21CollectiveEpilogueFwdINS6_IJSA_SC_SB_EEES9_SE_SG_Li256ELb1ELb1ELb0ELb0EEENS1_36VarlenDynamicPersistentTileSchedulerILi128ELi96ELi256ELi128ELb0ELb1ELb1ELb1ELb1ELb1EEEEEEEEEvNT_6ParamsE:
        .type           _ZN7cutlass13device_kernelIN5flash11enable_sm90INS1_16FlashAttnFwdSm90INS1_25CollectiveMainloopFwdSm90ILi2EN4cute5tupleIJNS5_1CILi1EEES8_S8_EEENS6_IJNS7_ILi128EEENS7_ILi96EEENS7_ILi192EEEEEELi192ENS_6half_tEfNS_4arch4Sm90ELb1ELb0ELb0ELb1ELb1ELb1ELb0ELb1ELb1ELb1ELb0ELb0EEENS1_21CollectiveEpilogueFwdINS6_IJSA_SC_SB_EEES9_SE_SG_Li256ELb1ELb1ELb0ELb0EEENS1_36VarlenDynamicPersistentTileSchedulerILi128ELi96ELi256ELi128ELb0ELb1ELb1ELb1ELb1ELb1EEEEEEEEEvNT_6ParamsE,@function
        .size           _ZN7cutlass13device_kernelIN5flash11enable_sm90INS1_16FlashAttnFwdSm90INS1_25CollectiveMainloopFwdSm90ILi2EN4cute5tupleIJNS5_1CILi1EEES8_S8_EEENS6_IJNS7_ILi128EEENS7_ILi96EEENS7_ILi192EEEEEELi192ENS_6half_tEfNS_4arch4Sm90ELb1ELb0ELb0ELb1ELb1ELb1ELb0ELb1ELb1ELb1ELb0ELb0EEENS1_21CollectiveEpilogueFwdINS6_IJSA_SC_SB_EEES9_SE_SG_Li256ELb1ELb1ELb0ELb0EEENS1_36VarlenDynamicPersistentTileSchedulerILi128ELi96ELi256ELi128ELb0ELb1ELb1ELb1ELb1ELb1EEEEEEEEEvNT_6ParamsE,(.L_x_17 - _ZN7cutlass13device_kernelIN5flash11enable_sm90INS1_16FlashAttnFwdSm90INS1_25CollectiveMainloopFwdSm90ILi2EN4cute5tupleIJNS5_1CILi1EEES8_S8_EEENS6_IJNS7_ILi128EEENS7_ILi96EEENS7_ILi192EEEEEELi192ENS_6half_tEfNS_4arch4Sm90ELb1ELb0ELb0ELb1ELb1ELb1ELb0ELb1ELb1ELb1ELb0ELb0EEENS1_21CollectiveEpilogueFwdINS6_IJSA_SC_SB_EEES9_SE_SG_Li256ELb1ELb1ELb0ELb0EEENS1_36VarlenDynamicPersistentTileSchedulerILi128ELi96ELi256ELi128ELb0ELb1ELb1ELb1ELb1ELb1EEEEEEEEEvNT_6ParamsE)
        .other          _ZN7cutlass13device_kernelIN5flash11enable_sm90INS1_16FlashAttnFwdSm90INS1_25CollectiveMainloopFwdSm90ILi2EN4cute5tupleIJNS5_1CILi1EEES8_S8_EEENS6_IJNS7_ILi128EEENS7_ILi96EEENS7_ILi192EEEEEELi192ENS_6half_tEfNS_4arch4Sm90ELb1ELb0ELb0ELb1ELb1ELb1ELb0ELb1ELb1ELb1ELb0ELb0EEENS1_21CollectiveEpilogueFwdINS6_IJSA_SC_SB_EEES9_SE_SG_Li256ELb1ELb1ELb0ELb0EEENS1_36VarlenDynamicPersistentTileSchedulerILi128ELi96ELi256ELi128ELb0ELb1ELb1ELb1ELb1ELb1EEEEEEEEEvNT_6ParamsE,@"STO_CUDA_ENTRY STV_DEFAULT"
_ZN7cutlass13device_kernelIN5flash11enable_sm90INS1_16FlashAttnFwdSm90INS1_25CollectiveMainloopFwdSm90ILi2EN4cute5tupleIJNS5_1CILi1EEES8_S8_EEENS6_IJNS7_ILi128EEENS7_ILi96EEENS7_ILi192EEEEEELi192ENS_6half_tEfNS_4arch4Sm90ELb1ELb0ELb0ELb1ELb1ELb1ELb0ELb1ELb1ELb1ELb0ELb0EEENS1_21CollectiveEpilogueFwdINS6_IJSA_SC_SB_EEES9_SE_SG_Li256ELb1ELb1ELb0ELb0EEENS1_36VarlenDynamicPersistentTileSchedulerILi128ELi96ELi256ELi128ELb0ELb1ELb1ELb1ELb1ELb1EEEEEEEEEvNT_6ParamsE:
[----:B------:R-:W-:Y:S01]  /*0000*/  LDC R1, c[0x0][0x37c] ;  /* 0x0000df00ff017b82 */ /* 0x000fe20000000800 */
[----:B------:R-:W-:Y:S05]  /*0010*/  EXIT ;  /* 0x000000000000794d */ /* 0x000fea0003800000 */
.L_x_8:
        /* <DEDUP_REMOVED lines=14> */
.L_x_17:


//--------------------- .nv.shared.reserved.0     --------------------------
	.section	.nv.shared.reserved.0,"aw",@nobits
	.weak		__nv_reservedSMEM_offset_0_alias
	.size		__nv_reservedSMEM_offset_0_alias, 0, 64
	.other		__nv_reservedSMEM_offset_0_alias,@"STO_CUDA_RESERVED_SHARED STV_DEFAULT"
__nv_reservedSMEM_offset_0_alias:
	.zero		0
	.zero		64


//--------------------- .nv.global                --------------------------
	.section	.nv.global,"aw",@nobits
.nv.global:
	.type		_ZN72_INTERNAL_3cd32c65_36_flash_fwd_hdim192_fp16_paged_sm90_cu_f3e6f9ee_34934cute1_E,@object
	.size		_ZN72_INTERNAL_3cd32c65_36_flash_fwd_hdim192_fp16_paged_sm90_cu_f3e6f9ee_34934cute1_E,(_ZN72_INTERNAL_3cd32c65_36_flash_fwd_hdim192_fp16_paged_sm90_cu_f3e6f9ee_34934cuda3std3__45__cpo6cbeginE - _ZN72_INTERNAL_3cd32c65_36_flash_fwd_hdim192_fp16_paged_sm90_cu_f3e6f9ee_34934cute1_E)
_ZN72_INTERNAL_3cd32c65_36_flash_fwd_hdim192_fp16_paged_sm90_cu_f3e6f9ee_34934cute1_E:
	.zero		1
	.type		_ZN72_INTERNAL_3cd32c65_36_flash_fwd_hdim192_fp16_paged_sm90_cu_f3e6f9ee_34934cuda3std3__45__cpo6cbeginE,@object
	.size		_ZN72_INTERNAL_3cd32c65_36_flash_fwd_hdim192_fp16_paged_sm90_cu_f3e6f9ee_34934cuda3std3__45__cpo6cbeginE,(_ZN72_INTERNAL_3cd32c65_36_flash_fwd_hdim192_fp16_paged_sm90_cu_f3e6f9ee_34934cuda3std3__48in_placeE - _ZN72_INTERNAL_3cd32c65_36_flash_fwd_hdim192_fp16_paged_sm90_cu_f3e6f9ee_34934cuda3std3__45__cpo6cbeginE)
_ZN72_INTERNAL_3cd32c65_36_flash_fwd_hdim192_fp16_paged_sm90_cu_f3e6f9ee_34934cuda3std3__45__cpo6cbeginE:
	.zero		1
	.type		_ZN72_INTERNAL_3cd32c65_36_flash_fwd_hdim192_fp16_paged_sm90_cu_f3e6f9ee_34934cuda3std3__48in_placeE,@object
	.size		_ZN72_INTERNAL_3cd32c65_36_flash_fwd_hdim192_fp16_paged_sm90_cu_f3e6f9ee_34934cuda3std3__48in_placeE,(_ZN72_INTERNAL_3cd32c65_36_flash_fwd_hdim192_fp16_paged_sm90_cu_f3e6f9ee_34934cuda3std6ranges3__45__cpo9iter_moveE - _ZN72_INTERNAL_3cd32c65_36_flash_fwd_hdim192_fp16_paged_sm90_cu_f3e6f9ee_34934cuda3std3__48in_placeE)
_ZN72_INTERNAL_3cd32c65_36_flash_fwd_hdim192_fp16_paged_sm90_cu_f3e6f9ee_34934cuda3std3__48in_placeE:
	.zero		1
	.type		_ZN72_INTERNAL_3cd32c65_36_flash_fwd_hdim192_fp16_paged_sm90_cu_f3e6f9ee_34934cuda3std6ranges3__45__cpo9iter_moveE,@object
	.size		_ZN72_INTERNAL_3cd32c65_36_flash_fwd_hdim192_fp16_paged_sm90_cu_f3e6f9ee_34934cuda3std6ranges3__45__cpo9iter_moveE,(_ZN72_INTERNAL_3cd32c65_36_flash_fwd_hdim192_fp16_paged_sm90_cu_f3e6f9ee_34934cuda3std3__45__cpo5beginE - _ZN72_INTERNAL_3cd32c65_36_flash_fwd_hdim192_fp16_paged_sm90_cu_f3e6f9ee_34934cuda3std6ranges3__45__cpo9iter_moveE)
_ZN72_INTERNAL_3cd32c65_36_flash_fwd_hdim192_fp16_paged_sm90_cu_f3e6f9ee_34934cuda3std6ranges3__45__cpo9iter_moveE:
	.zero		1
	.type		_ZN72_INTERNAL_3cd32c65_36_flash_fwd_hdim192_fp16_paged_sm90_cu_f3e6f9ee_34934cuda3std3__45__cpo5beginE,@object
	.size		_ZN72_INTERNAL_3cd32c65_36_flash_fwd_hdim192_fp16_paged_sm90_cu_f3e6f9ee_34934cuda3std3__45__cpo5beginE,(_ZN72_INTERNAL_3cd32c65_36_flash_fwd_hdim192_fp16_paged_sm90_cu_f3e6f9ee_34934cuda3std3__474_GLOBAL__N__3cd32c65_36_flash_fwd_hdim192_fp16_paged_sm90_cu_f3e6f9ee_34936ignoreE - _ZN72_INTERNAL_3cd32c65_36_flash_fwd_hdim192_fp16_paged_sm90_cu_f3e6f9ee_34934cuda3std3__45__cpo5beginE)
_ZN72_INTERNAL_3cd32c65_36_flash_fwd_hdim192_fp16_paged_sm90_cu_f3e6f9ee_34934cuda3std3__45__cpo5beginE:
	.zero		1
	.type		_ZN72_INTERNAL_3cd32c65_36_flash_fwd_hdim192_fp16_paged_sm90_cu_f3e6f9ee_34934cuda3std3__474_GLOBAL__N__3cd32c65_36_flash_fwd_hdim192_fp16_paged_sm90_cu_f3e6f9ee_34936ignoreE,@object
	.size		_ZN72_INTERNAL_3cd32c65_36_flash_fwd_hdim192_fp16_paged_sm90_cu_f3e6f9ee_34934cuda3std3__474_GLOBAL__N__3cd32c65_36_flash_fwd_hdim192_fp16_paged_sm90_cu_f3e6f9ee_34936ignoreE,(_ZN72_INTERNAL_3cd32c65_36_flash_fwd_hdim192_fp16_paged_sm90_cu_f3e6f9ee_34934cute7productE - _ZN72_INTERNAL_3cd32c65_36_flash_fwd_hdim192_fp16_paged_sm90_cu_f3e6f9ee_34934cuda3std3__474_GLOBAL__N__3cd32c65_36_flash_fwd_hdim192_fp16_paged_sm90_cu_f3e6f9ee_34936ignoreE)
_ZN72_INTERNAL_3cd32c65_36_flash_fwd_hdim192_fp16_paged_sm90_cu_f3e6f9ee_34934cuda3std3__474_GLOBAL__N__3cd32c65_36_flash_fwd_hdim192_fp16_paged_sm90_cu_f3e6f9ee_34936ignoreE:
	.zero		1
	.type		_ZN72_INTERNAL_3cd32c65_36_flash_fwd_hdim192_fp16_paged_sm90_cu_f3e6f9ee_34934cute7productE,@object
	.size		_ZN72_INTERNAL_3cd32c65_36_flash_fwd_hdim192_fp16_paged_sm90_cu_f3e6f9ee_34934cute7productE,(_ZN72_INTERNAL_3cd32c65_36_flash_fwd_hdim192_fp16_paged_sm90_cu_f3e6f9ee_34934cuda3std3__45__cpo3endE - _ZN72_INTERNAL_3cd32c65_36_flash_fwd_hdim192_fp16_paged_sm90_cu_f3e6f9ee_34934cute7productE)
_ZN72_INTERNAL_3cd32c65_36_flash_fwd_hdim192_fp16_paged_sm90_cu_f3e6f9ee_34934cute7productE:
	.zero		1
	.type		_ZN72_INTERNAL_3cd32c65_36_flash_fwd_hdim192_fp16_paged_sm90_cu_f3e6f9ee_34934cuda3std3__45__cpo3endE,@object
	.size		_ZN72_INTERNAL_3cd32c65_36_flash_fwd_hdim192_fp16_paged_sm90_cu_f3e6f9ee_34934cuda3std3__45__cpo3endE,(_ZN72_INTERNAL_3cd32c65_36_flash_fwd_hdim192_fp16_paged_sm90_cu_f3e6f9ee_34934cuda3std3__419piecewise_constructE - _ZN72_INTERNAL_3cd32c65_36_flash_fwd_hdim192_fp16_paged_sm90_cu_f3e6f9ee_34934cuda3std3__45__cpo3endE)
_ZN72_INTERNAL_3cd32c65_36_flash_fwd_hdim192_fp16_paged_sm90_cu_f3e6f9ee_34934cuda3std3__45__cpo3endE:
	.zero		1
	.type		_ZN72_INTERNAL_3cd32c65_36_flash_fwd_hdim192_fp16_paged_sm90_cu_f3e6f9ee_34934cuda3std3__419piecewise_constructE,@object
	.size		_ZN72_INTERNAL_3cd32c65_36_flash_fwd_hdim192_fp16_paged_sm90_cu_f3e6f9ee_34934cuda3std3__419piecewise_constructE,(_ZN72_INTERNAL_3cd32c65_36_flash_fwd_hdim192_fp16_paged_sm90_cu_f3e6f9ee_34934cuda3std3__45__cpo4cendE - _ZN72_INTERNAL_3cd32c65_36_flash_fwd_hdim192_fp16_paged_sm90_cu_f3e6f9ee_34934cuda3std3__419piecewise_constructE)
_ZN72_INTERNAL_3cd32c65_36_flash_fwd_hdim192_fp16_paged_sm90_cu_f3e6f9ee_34934cuda3std3__419piecewise_constructE:
	.zero		1
	.type		_ZN72_INTERNAL_3cd32c65_36_flash_fwd_hdim192_fp16_paged_sm90_cu_f3e6f9ee_34934cuda3std3__45__cpo4cendE,@object
	.size		_ZN72_INTERNAL_3cd32c65_36_flash_fwd_hdim192_fp16_paged_sm90_cu_f3e6f9ee_34934cuda3std3__45__cpo4cendE,(_ZN72_INTERNAL_3cd32c65_36_flash_fwd_hdim192_fp16_paged_sm90_cu_f3e6f9ee_34934cuda3std6ranges3__45__cpo4swapE - _ZN72_INTERNAL_3cd32c65_36_flash_fwd_hdim192_fp16_paged_sm90_cu_f3e6f9ee_34934cuda3std3__45__cpo4cendE)
_ZN72_INTERNAL_3cd32c65_36_flash_fwd_hdim192_fp16_paged_sm90_cu_f3e6f9ee_34934cuda3std3__45__cpo4cendE:
	.zero		1
	.type		_ZN72_INTERNAL_3cd32c65_36_flash_fwd_hdim192_fp16_paged_sm90_cu_f3e6f9ee_34934cuda3std6ranges3__45__cpo4swapE,@object
	.size		_ZN72_INTERNAL_3cd32c65_36_flash_fwd_hdim192_fp16_paged_sm90_cu_f3e6f9ee_34934cuda3std6ranges3__45__cpo4swapE,(.L_7 - _ZN72_INTERNAL_3cd32c65_36_flash_fwd_hdim192_fp16_paged_sm90_cu_f3e6f9ee_34934cuda3std6ranges3__45__cpo4swapE)
_ZN72_INTERNAL_3cd32c65_36_flash_fwd_hdim192_fp16_paged_sm90_cu_f3e6f9ee_34934cuda3std6ranges3__45__cpo4swapE:
	.zero		1
.L_7:


//--------------------- .nv.constant0._ZN7cutlass13device_kernelIN5flash11enable_sm90INS1_16FlashAttnFwdSm90INS1_25CollectiveMainloopFwdSm90ILi2EN4cute5tupleIJNS5_1CILi1EEES8_S8_EEENS6_IJNS7_ILi128EEENS7_ILi96EEENS7_ILi192EEEEEELi192ENS_6half_tEfNS_4arch4Sm90ELb0ELb0ELb0ELb0ELb1ELb0ELb0ELb1ELb1ELb1ELb0ELb0EEENS1_21CollectiveEpilogueFwdINS6_IJSA_SC_SB_EEES9_SE_SG_Li256ELb0ELb1ELb0ELb0EEENS1_29StaticPersistentTileSchedulerILb0EEEEEEEEEvNT_6ParamsE --------------------------
	.section	.nv.constant0._ZN7cutlass13device_kernelIN5flash11enable_sm90INS1_16FlashAttnFwdSm90INS1_25CollectiveMainloopFwdSm90ILi2EN4cute5tupleIJNS5_1CILi1EEES8_S8_EEENS6_IJNS7_ILi128EEENS7_ILi96EEENS7_ILi192EEEEEELi192ENS_6half_tEfNS_4arch4Sm90ELb0ELb0ELb0ELb0ELb1ELb0ELb0ELb1ELb1ELb1ELb0ELb0EEENS1_21CollectiveEpilogueFwdINS6_IJSA_SC_SB_EEES9_SE_SG_Li256ELb0ELb1ELb0ELb0EEENS1_29StaticPersistentTileSchedulerILb0EEEEEEEEEvNT_6ParamsE,"a",@progbits
	.sectionflags	@""
	.align	4
.nv.constant0._ZN7cutlass13device_kernelIN5flash11enable_sm90INS1_16FlashAttnFwdSm90INS1_25CollectiveMainloopFwdSm90ILi2EN4cute5tupleIJNS5_1CILi1EEES8_S8_EEENS6_IJNS7_ILi128EEENS7_ILi96EEENS7_ILi192EEEEEELi192ENS_6half_tEfNS_4arch4Sm90ELb0ELb0ELb0ELb0ELb1ELb0ELb0ELb1ELb1ELb1ELb0ELb0EEENS1_21CollectiveEpilogueFwdINS6_IJSA_SC_SB_EEES9_SE_SG_Li256ELb0ELb1ELb0ELb0EEENS1_29StaticPersistentTileSchedulerILb0EEEEEEEEEvNT_6ParamsE:
	.zero		3456


//--------------------- .nv.constant0._ZN7cutlass13device_kernelIN5flash11enable_sm90INS1_16FlashAttnFwdSm90INS1_25CollectiveMainloopFwdSm90ILi2EN4cute5tupleIJNS5_1CILi1EEES8_S8_EEENS6_IJNS7_ILi128EEENS7_ILi96EEENS7_ILi192EEEEEELi192ENS_6half_tEfNS_4arch4Sm90ELb0ELb0ELb0ELb1ELb1ELb0ELb0ELb1ELb1ELb1ELb0ELb0EEENS1_21CollectiveEpilogueFwdINS6_IJSA_SC_SB_EEES9_SE_SG_Li256ELb1ELb1ELb0ELb0EEENS1_36VarlenDynamicPersistentTileSchedulerILi128ELi96ELi256ELi128ELb0ELb1ELb1ELb0ELb1ELb1EEEEEEEEEvNT_6ParamsE --------------------------
	.section	.nv.constant0._ZN7cutlass13device_kernelIN5flash11enable_sm90INS1_16FlashAttnFwdSm90INS1_25CollectiveMainloopFwdSm90ILi2EN4cute5tupleIJNS5_1CILi1EEES8_S8_EEENS6_IJNS7_ILi128EEENS7_ILi96EEENS7_ILi192EEEEEELi192ENS_6half_tEfNS_4arch4Sm90ELb0ELb0ELb0ELb1ELb1ELb0ELb0ELb1ELb1ELb1ELb0ELb0EEENS1_21CollectiveEpilogueFwdINS6_IJSA_SC_SB_EEES9_SE_SG_Li256ELb1ELb1ELb0ELb0EEENS1_36VarlenDynamicPersistentTileSchedulerILi128ELi96ELi256ELi128ELb0ELb1ELb1ELb0ELb1ELb1EEEEEEEEEvNT_6ParamsE,"a",@progbits
	.sectionflags	@""
	.align	4
.nv.constant0._ZN7cutlass13device_kernelIN5flash11enable_sm90INS1_16FlashAttnFwdSm90INS1_25CollectiveMainloopFwdSm90ILi2EN4cute5tupleIJNS5_1CILi1EEES8_S8_EEENS6_IJNS7_ILi128EEENS7_ILi96EEENS7_ILi192EEEEEELi192ENS_6half_tEfNS_4arch4Sm90ELb0ELb0ELb0ELb1ELb1ELb0ELb0ELb1ELb1ELb1ELb0ELb0EEENS1_21CollectiveEpilogueFwdINS6_IJSA_SC_SB_EEES9_SE_SG_Li256ELb1ELb1ELb0ELb0EEENS1_36VarlenDynamicPersistentTileSchedulerILi128ELi96ELi256ELi128ELb0ELb1ELb1ELb0ELb1ELb1EEEEEEEEEvNT_6ParamsE:
	.zero		3584


//--------------------- .nv.constant0._ZN7cutlass13device_kernelIN5flash11enable_sm90INS1_16FlashAttnFwdSm90INS1_25CollectiveMainloopFwdSm90ILi2EN4cute5tupleIJNS5_1CILi1EEES8_S8_EEENS6_IJNS7_ILi128EEENS7_ILi96EEENS7_ILi192EEEEEELi192ENS_6half_tEfNS_4arch4Sm90ELb0ELb0ELb0ELb1ELb1ELb1ELb0ELb1ELb1ELb1ELb0ELb0EEENS1_21CollectiveEpilogueFwdINS6_IJSA_SC_SB_EEES9_SE_SG_Li256ELb1ELb1ELb0ELb0EEENS1_36VarlenDynamicPersistentTileSchedulerILi128ELi96ELi256ELi128ELb0ELb1ELb1ELb0ELb1ELb1EEEEEEEEEvNT_6ParamsE --------------------------
	.section	.nv.constant0._ZN7cutlass13device_kernelIN5flash11enable_sm90INS1_16FlashAttnFwdSm90INS1_25CollectiveMainloopFwdSm90ILi2EN4cute5tupleIJNS5_1CILi1EEES8_S8_EEENS6_IJNS7_ILi128EEENS7_ILi96EEENS7_ILi192EEEEEELi192ENS_6half_tEfNS_4arch4Sm90ELb0ELb0ELb0ELb1ELb1ELb1ELb0ELb1ELb1ELb1ELb0ELb0EEENS1_21CollectiveEpilogueFwdINS6_IJSA_SC_SB_EEES9_SE_SG_Li256ELb1ELb1ELb0ELb0EEENS1_36VarlenDynamicPersistentTileSchedulerILi128ELi96ELi256ELi128ELb0ELb1ELb1ELb0ELb1ELb1EEEEEEEEEvNT_6ParamsE,"a",@progbits
	.sectionflags	@""
	.align	4
.nv.constant0._ZN7cutlass13device_kernelIN5flash11enable_sm90INS1_16FlashAttnFwdSm90INS1_25CollectiveMainloopFwdSm90ILi2EN4cute5tupleIJNS5_1CILi1EEES8_S8_EEENS6_IJNS7_ILi128EEENS7_ILi96EEENS7_ILi192EEEEEELi192ENS_6half_tEfNS_4arch4Sm90ELb0ELb0ELb0ELb1ELb1ELb1ELb0ELb1ELb1ELb1ELb0ELb0EEENS1_21CollectiveEpilogueFwdINS6_IJSA_SC_SB_EEES9_SE_SG_Li256ELb1ELb1ELb0ELb0EEENS1_36VarlenDynamicPersistentTileSchedulerILi128ELi96ELi256ELi128ELb0ELb1ELb1ELb0ELb1ELb1EEEEEEEEEvNT_6ParamsE:
	.zero		3584


//--------------------- .nv.constant0._ZN7cutlass13device_kernelIN5flash11enable_sm90INS1_16FlashAttnFwdSm90INS1_25CollectiveMainloopFwdSm90ILi2EN4cute5tupleIJNS5_1CILi1EEES8_S8_EEENS6_IJNS7_ILi128EEENS7_ILi96EEENS7_ILi192EEEEEELi192ENS_6half_tEfNS_4arch4Sm90ELb0ELb1ELb0ELb0ELb1ELb0ELb0ELb1ELb1ELb1ELb0ELb0EEENS1_21CollectiveEpilogueFwdINS6_IJSA_SC_SB_EEES9_SE_SG_Li256ELb0ELb1ELb0ELb0EEENS1_30DynamicPersistentTileSchedulerILi256ELi128ELb0ELb1ELb1EEEEEEEEEvNT_6ParamsE --------------------------
	.section	.nv.constant0._ZN7cutlass13device_kernelIN5flash11enable_sm90INS1_16FlashAttnFwdSm90INS1_25CollectiveMainloopFwdSm90ILi2EN4cute5tupleIJNS5_1CILi1EEES8_S8_EEENS6_IJNS7_ILi128EEENS7_ILi96EEENS7_ILi192EEEEEELi192ENS_6half_tEfNS_4arch4Sm90ELb0ELb1ELb0ELb0ELb1ELb0ELb0ELb1ELb1ELb1ELb0ELb0EEENS1_21CollectiveEpilogueFwdINS6_IJSA_SC_SB_EEES9_SE_SG_Li256ELb0ELb1ELb0ELb0EEENS1_30DynamicPersistentTileSchedulerILi256ELi128ELb0ELb1ELb1EEEEEEEEEvNT_6ParamsE,"a",@progbits
	.sectionflags	@""
	.align	4
.nv.constant0._ZN7cutlass13device_kernelIN5flash11enable_sm90INS1_16FlashAttnFwdSm90INS1_25CollectiveMainloopFwdSm90ILi2EN4cute5tupleIJNS5_1CILi1EEES8_S8_EEENS6_IJNS7_ILi128EEENS7_ILi96EEENS7_ILi192EEEEEELi192ENS_6half_tEfNS_4arch4Sm90ELb0ELb1ELb0ELb0ELb1ELb0ELb0ELb1ELb1ELb1ELb0ELb0EEENS1_21CollectiveEpilogueFwdINS6_IJSA_SC_SB_EEES9_SE_SG_Li256ELb0ELb1ELb0ELb0EEENS1_30DynamicPersistentTileSchedulerILi256ELi128ELb0ELb1ELb1EEEEEEEEEvNT_6ParamsE:
	.zero		3584


//--------------------- .nv.constant0._ZN7cutlass13device_kernelIN5flash11enable_sm90INS1_16FlashAttnFwdSm90INS1_25CollectiveMainloopFwdSm90ILi2EN4cute5tupleIJNS5_1CILi1EEES8_S8_EEENS6_IJNS7_ILi128EEENS7_ILi96EEENS7_ILi192EEEEEELi192ENS_6half_tEfNS_4arch4Sm90ELb0ELb1ELb0ELb1ELb1ELb0ELb0ELb1ELb1ELb1ELb0ELb0EEENS1_21CollectiveEpilogueFwdINS6_IJSA_SC_SB_EEES9_SE_SG_Li256ELb1ELb1ELb0ELb0EEENS1_36VarlenDynamicPersistentTileSchedulerILi128ELi96ELi256ELi128ELb0ELb1ELb1ELb1ELb0ELb1EEEEEEEEEvNT_6ParamsE --------------------------
	.section	.nv.constant0._ZN7cutlass13device_kernelIN5flash11enable_sm90INS1_16FlashAttnFwdSm90INS1_25CollectiveMainloopFwdSm90ILi2EN4cute5tupleIJNS5_1CILi1EEES8_S8_EEENS6_IJNS7_ILi128EEENS7_ILi96EEENS7_ILi192EEEEEELi192ENS_6half_tEfNS_4arch4Sm90ELb0ELb1ELb0ELb1ELb1ELb0ELb0ELb1ELb1ELb1ELb0ELb0EEENS1_21CollectiveEpilogueFwdINS6_IJSA_SC_SB_EEES9_SE_SG_Li256ELb1ELb1ELb0ELb0EEENS1_36VarlenDynamicPersistentTileSchedulerILi128ELi96ELi256ELi128ELb0ELb1ELb1ELb1ELb0ELb1EEEEEEEEEvNT_6ParamsE,"a",@progbits
	.sectionflags	@""
	.align	4
.nv.constant0._ZN7cutlass13device_kernelIN5flash11enable_sm90INS1_16FlashAttnFwdSm90INS1_25CollectiveMainloopFwdSm90ILi2EN4cute5tupleIJNS5_1CILi1EEES8_S8_EEENS6_IJNS7_ILi128EEENS7_ILi96EEENS7_ILi192EEEEEELi192ENS_6half_tEfNS_4arch4Sm90ELb0ELb1ELb0ELb1ELb1ELb0ELb0ELb1ELb1ELb1ELb0ELb0EEENS1_21CollectiveEpilogueFwdINS6_IJSA_SC_SB_EEES9_SE_SG_Li256ELb1ELb1ELb0ELb0EEENS1_36VarlenDynamicPersistentTileSchedulerILi128ELi96ELi256ELi128ELb0ELb1ELb1ELb1ELb0ELb1EEEEEEEEEvNT_6ParamsE:
	.zero		3584


//--------------------- .nv.constant0._ZN7cutlass13device_kernelIN5flash11enable_sm90INS1_16FlashAttnFwdSm90INS1_25CollectiveMainloopFwdSm90ILi2EN4cute5tupleIJNS5_1CILi1EEES8_S8_EEENS6_IJNS7_ILi128EEENS7_ILi96EEENS7_ILi192EEEEEELi192ENS_6half_tEfNS_4arch4Sm90ELb0ELb1ELb0ELb1ELb1ELb1ELb0ELb1ELb1ELb1ELb0ELb0EEENS1_21CollectiveEpilogueFwdINS6_IJSA_SC_SB_EEES9_SE_SG_Li256ELb1ELb1ELb0ELb0EEENS1_36VarlenDynamicPersistentTileSchedulerILi128ELi96ELi256ELi128ELb0ELb1ELb1ELb1ELb0ELb1EEEEEEEEEvNT_6ParamsE --------------------------
	.section	.nv.constant0._ZN7cutlass13device_kernelIN5flash11enable_sm90INS1_16FlashAttnFwdSm90INS1_25CollectiveMainloopFwdSm90ILi2EN4cute5tupleIJNS5_1CILi1EEES8_S8_EEENS6_IJNS7_ILi128EEENS7_ILi96EEENS7_ILi192EEEEEELi192ENS_6half_tEfNS_4arch4Sm90ELb0ELb1ELb0ELb1ELb1ELb1ELb0ELb1ELb1ELb1ELb0ELb0EEENS1_21CollectiveEpilogueFwdINS6_IJSA_SC_SB_EEES9_SE_SG_Li256ELb1ELb1ELb0ELb0EEENS1_36VarlenDynamicPersistentTileSchedulerILi128ELi96ELi256ELi128ELb0ELb1ELb1ELb1ELb0ELb1EEEEEEEEEvNT_6ParamsE,"a",@progbits
	.sectionflags	@""
	.align	4
.nv.constant0._ZN7cutlass13device_kernelIN5flash11enable_sm90INS1_16FlashAttnFwdSm90INS1_25CollectiveMainloopFwdSm90ILi2EN4cute5tupleIJNS5_1CILi1EEES8_S8_EEENS6_IJNS7_ILi128EEENS7_ILi96EEENS7_ILi192EEEEEELi192ENS_6half_tEfNS_4arch4Sm90ELb0ELb1ELb0ELb1ELb1ELb1ELb0ELb1ELb1ELb1ELb0ELb0EEENS1_21CollectiveEpilogueFwdINS6_IJSA_SC_SB_EEES9_SE_SG_Li256ELb1ELb1ELb0ELb0EEENS1_36VarlenDynamicPersistentTileSchedulerILi128ELi96ELi256ELi128ELb0ELb1ELb1ELb1ELb0ELb1EEEEEEEEEvNT_6ParamsE:
	.zero		3584


//--------------------- .nv.constant0._ZN7cutlass13device_kernelIN5flash11enable_sm90INS1_16FlashAttnFwdSm90INS1_25CollectiveMainloopFwdSm90ILi2EN4cute5tupleIJNS5_1CILi1EEES8_S8_EEENS6_IJNS7_ILi128EEENS7_ILi96EEENS7_ILi192EEEEEELi192ENS_6half_tEfNS_4arch4Sm90ELb1ELb0ELb0ELb0ELb1ELb0ELb0ELb1ELb1ELb1ELb0ELb0EEENS1_21CollectiveEpilogueFwdINS6_IJSA_SC_SB_EEES9_SE_SG_Li256ELb0ELb1ELb0ELb0EEENS1_30DynamicPersistentTileSchedulerILi256ELi128ELb0ELb1ELb1EEEEEEEEEvNT_6ParamsE --------------------------
	.section	.nv.constant0._ZN7cutlass13device_kernelIN5flash11enable_sm90INS1_16FlashAttnFwdSm90INS1_25CollectiveMainloopFwdSm90ILi2EN4cute5tupleIJNS5_1CILi1EEES8_S8_EEENS6_IJNS7_ILi128EEENS7_ILi96EEENS7_ILi192EEEEEELi192ENS_6half_tEfNS_4arch4Sm90ELb1ELb0ELb0ELb0ELb1ELb0ELb0ELb1ELb1ELb1ELb0ELb0EEENS1_21CollectiveEpilogueFwdINS6_IJSA_SC_SB_EEES9_SE_SG_Li256ELb0ELb1ELb0ELb0EEENS1_30DynamicPersistentTileSchedulerILi256ELi128ELb0ELb1ELb1EEEEEEEEEvNT_6ParamsE,"a",@progbits
	.sectionflags	@""
	.align	4
.nv.constant0._ZN7cutlass13device_kernelIN5flash11enable_sm90INS1_16FlashAttnFwdSm90INS1_25CollectiveMainloopFwdSm90ILi2EN4cute5tupleIJNS5_1CILi1EEES8_S8_EEENS6_IJNS7_ILi128EEENS7_ILi96EEENS7_ILi192EEEEEELi192ENS_6half_tEfNS_4arch4Sm90ELb1ELb0ELb0ELb0ELb1ELb0ELb0ELb1ELb1ELb1ELb0ELb0EEENS1_21CollectiveEpilogueFwdINS6_IJSA_SC_SB_EEES9_SE_SG_Li256ELb0ELb1ELb0ELb0EEENS1_30DynamicPersistentTileSchedulerILi256ELi128ELb0ELb1ELb1EEEEEEEEEvNT_6ParamsE:
	.zero		3584


//--------------------- .nv.constant0._ZN7cutlass13device_kernelIN5flash11enable_sm90INS1_16FlashAttnFwdSm90INS1_25CollectiveMainloopFwdSm90ILi2EN4cute5tupleIJNS5_1CILi1EEES8_S8_EEENS6_IJNS7_ILi128EEENS7_ILi96EEENS7_ILi192EEEEEELi192ENS_6half_tEfNS_4arch4Sm90ELb1ELb0ELb0ELb1ELb1ELb0ELb0ELb1ELb1ELb1ELb0ELb0EEENS1_21CollectiveEpilogueFwdINS6_IJSA_SC_SB_EEES9_SE_SG_Li256ELb1ELb1ELb0ELb0EEENS1_36VarlenDynamicPersistentTileSchedulerILi128ELi96ELi256ELi128ELb0ELb1ELb1ELb1ELb1ELb1EEEEEEEEEvNT_6ParamsE --------------------------
	.section	.nv.constant0._ZN7cutlass13device_kernelIN5flash11enable_sm90INS1_16FlashAttnFwdSm90INS1_25CollectiveMainloopFwdSm90ILi2EN4cute5tupleIJNS5_1CILi1EEES8_S8_EEENS6_IJNS7_ILi128EEENS7_ILi96EEENS7_ILi192EEEEEELi192ENS_6half_tEfNS_4arch4Sm90ELb1ELb0ELb0ELb1ELb1ELb0ELb0ELb1ELb1ELb1ELb0ELb0EEENS1_21CollectiveEpilogueFwdINS6_IJSA_SC_SB_EEES9_SE_SG_Li256ELb1ELb1ELb0ELb0EEENS1_36VarlenDynamicPersistentTileSchedulerILi128ELi96ELi256ELi128ELb0ELb1ELb1ELb1ELb1ELb1EEEEEEEEEvNT_6ParamsE,"a",@progbits
	.sectionflags	@""
	.align	4
.nv.constant0._ZN7cutlass13device_kernelIN5flash11enable_sm90INS1_16FlashAttnFwdSm90INS1_25CollectiveMainloopFwdSm90ILi2EN4cute5tupleIJNS5_1CILi1EEES8_S8_EEENS6_IJNS7_ILi128EEENS7_ILi96EEENS7_ILi192EEEEEELi192ENS_6half_tEfNS_4arch4Sm90ELb1ELb0ELb0ELb1ELb1ELb0ELb0ELb1ELb1ELb1ELb0ELb0EEENS1_21CollectiveEpilogueFwdINS6_IJSA_SC_SB_EEES9_SE_SG_Li256ELb1ELb1ELb0ELb0EEENS1_36VarlenDynamicPersistentTileSchedulerILi128ELi96ELi256ELi128ELb0ELb1ELb1ELb1ELb1ELb1EEEEEEEEEvNT_6ParamsE:
	.zero		3584


//--------------------- .nv.constant0._ZN7cutlass13device_kernelIN5flash11enable_sm90INS1_16FlashAttnFwdSm90INS1_25CollectiveMainloopFwdSm90ILi2EN4cute5tupleIJNS5_1CILi1EEES8_S8_EEENS6_IJNS7_ILi128EEENS7_ILi96EEENS7_ILi192EEEEEELi192ENS_6half_tEfNS_4arch4Sm90ELb1ELb0ELb0ELb1ELb1ELb1ELb0ELb1ELb1ELb1ELb0ELb0EEENS1_21CollectiveEpilogueFwdINS6_IJSA_SC_SB_EEES9_SE_SG_Li256ELb1ELb1ELb0ELb0EEENS1_36VarlenDynamicPersistentTileSchedulerILi128ELi96ELi256ELi128ELb0ELb1ELb1ELb1ELb1ELb1EEEEEEEEEvNT_6ParamsE --------------------------
	.section	.nv.constant0._ZN7cutlass13device_kernelIN5flash11enable_sm90INS1_16FlashAttnFwdSm90INS1_25CollectiveMainloopFwdSm90ILi2EN4cute5tupleIJNS5_1CILi1EEES8_S8_EEENS6_IJNS7_ILi128EEENS7_ILi96EEENS7_ILi192EEEEEELi192ENS_6half_tEfNS_4arch4Sm90ELb1ELb0ELb0ELb1ELb1ELb1ELb0ELb1ELb1ELb1ELb0ELb0EEENS1_21CollectiveEpilogueFwdINS6_IJSA_SC_SB_EEES9_SE_SG_Li256ELb1ELb1ELb0ELb0EEENS1_36VarlenDynamicPersistentTileSchedulerILi128ELi96ELi256ELi128ELb0ELb1ELb1ELb1ELb1ELb1EEEEEEEEEvNT_6ParamsE,"a",@progbits
	.sectionflags	@""
	.align	4
.nv.constant0._ZN7cutlass13device_kernelIN5flash11enable_sm90INS1_16FlashAttnFwdSm90INS1_25CollectiveMainloopFwdSm90ILi2EN4cute5tupleIJNS5_1CILi1EEES8_S8_EEENS6_IJNS7_ILi128EEENS7_ILi96EEENS7_ILi192EEEEEELi192ENS_6half_tEfNS_4arch4Sm90ELb1ELb0ELb0ELb1ELb1ELb1ELb0ELb1ELb1ELb1ELb0ELb0EEENS1_21CollectiveEpilogueFwdINS6_IJSA_SC_SB_EEES9_SE_SG_Li256ELb1ELb1ELb0ELb0EEENS1_36VarlenDynamicPersistentTileSchedulerILi128ELi96ELi256ELi128ELb0ELb1ELb1ELb1ELb1ELb1EEEEEEEEEvNT_6ParamsE:
	.zero		3584


//--------------------- SYMBOLS --------------------------

	.type		.nv.reservedSmem.offset0,@object
	.size		.nv.reservedSmem.offset0,0x4
